//
// Generated by NVIDIA NVVM Compiler
//
// Compiler Build ID: CL-36424714
// Cuda compilation tools, release 13.0, V13.0.88
// Based on NVVM 20.0.0
//

.version 9.0
.target sm_100
.address_size 64

	// .globl	_Z16initializeArraysPbPfS0_ii

.visible .entry _Z16initializeArraysPbPfS0_ii(
	.param .u64 .ptr .align 1 _Z16initializeArraysPbPfS0_ii_param_0,
	.param .u64 .ptr .align 1 _Z16initializeArraysPbPfS0_ii_param_1,
	.param .u64 .ptr .align 1 _Z16initializeArraysPbPfS0_ii_param_2,
	.param .u32 _Z16initializeArraysPbPfS0_ii_param_3,
	.param .u32 _Z16initializeArraysPbPfS0_ii_param_4
)
{
	.reg .pred 	%p<2>;
	.reg .b16 	%rs<2>;
	.reg .b32 	%r<7>;
	.reg .b64 	%rd<12>;

	ld.param.u64 	%rd1, [_Z16initializeArraysPbPfS0_ii_param_0];
	ld.param.u64 	%rd2, [_Z16initializeArraysPbPfS0_ii_param_1];
	ld.param.u64 	%rd3, [_Z16initializeArraysPbPfS0_ii_param_2];
	ld.param.u32 	%r2, [_Z16initializeArraysPbPfS0_ii_param_4];
	mov.u32 	%r3, %ctaid.x;
	mov.u32 	%r4, %ntid.x;
	mov.u32 	%r5, %tid.x;
	mad.lo.s32 	%r1, %r3, %r4, %r5;
	setp.ge.s32 	%p1, %r1, %r2;
	@%p1 bra 	$L__BB0_2;
	cvta.to.global.u64 	%rd4, %rd1;
	cvta.to.global.u64 	%rd5, %rd2;
	cvta.to.global.u64 	%rd6, %rd3;
	cvt.s64.s32 	%rd7, %r1;
	add.s64 	%rd8, %rd4, %rd7;
	mov.b16 	%rs1, 0;
	st.global.u8 	[%rd8], %rs1;
	mul.wide.s32 	%rd9, %r1, 4;
	add.s64 	%rd10, %rd5, %rd9;
	mov.b32 	%r6, 2139095039;
	st.global.u32 	[%rd10], %r6;
	add.s64 	%rd11, %rd6, %rd9;
	st.global.u32 	[%rd11], %r6;
$L__BB0_2:
	ret;

}
	// .globl	_Z7Kernel1PKiS0_PKfPbPfS4_iiPi
.visible .entry _Z7Kernel1PKiS0_PKfPbPfS4_iiPi(
	.param .u64 .ptr .align 1 _Z7Kernel1PKiS0_PKfPbPfS4_iiPi_param_0,
	.param .u64 .ptr .align 1 _Z7Kernel1PKiS0_PKfPbPfS4_iiPi_param_1,
	.param .u64 .ptr .align 1 _Z7Kernel1PKiS0_PKfPbPfS4_iiPi_param_2,
	.param .u64 .ptr .align 1 _Z7Kernel1PKiS0_PKfPbPfS4_iiPi_param_3,
	.param .u64 .ptr .align 1 _Z7Kernel1PKiS0_PKfPbPfS4_iiPi_param_4,
	.param .u64 .ptr .align 1 _Z7Kernel1PKiS0_PKfPbPfS4_iiPi_param_5,
	.param .u32 _Z7Kernel1PKiS0_PKfPbPfS4_iiPi_param_6,
	.param .u32 _Z7Kernel1PKiS0_PKfPbPfS4_iiPi_param_7,
	.param .u64 .ptr .align 1 _Z7Kernel1PKiS0_PKfPbPfS4_iiPi_param_8
)
{
	.reg .pred 	%p<29>;
	.reg .b16 	%rs<3>;
	.reg .b32 	%r<61>;
	.reg .b32 	%f<61>;
	.reg .b64 	%rd<43>;

	ld.param.u64 	%rd28, [_Z7Kernel1PKiS0_PKfPbPfS4_iiPi_param_1];
	ld.param.u64 	%rd29, [_Z7Kernel1PKiS0_PKfPbPfS4_iiPi_param_2];
	ld.param.u64 	%rd27, [_Z7Kernel1PKiS0_PKfPbPfS4_iiPi_param_3];
	ld.param.u64 	%rd30, [_Z7Kernel1PKiS0_PKfPbPfS4_iiPi_param_4];
	ld.param.u64 	%rd31, [_Z7Kernel1PKiS0_PKfPbPfS4_iiPi_param_5];
	ld.param.u32 	%r31, [_Z7Kernel1PKiS0_PKfPbPfS4_iiPi_param_6];
	ld.param.u32 	%r32, [_Z7Kernel1PKiS0_PKfPbPfS4_iiPi_param_7];
	ld.param.u64 	%rd32, [_Z7Kernel1PKiS0_PKfPbPfS4_iiPi_param_8];
	cvta.to.global.u64 	%rd1, %rd29;
	cvta.to.global.u64 	%rd2, %rd30;
	cvta.to.global.u64 	%rd3, %rd32;
	cvta.to.global.u64 	%rd4, %rd31;
	cvta.to.global.u64 	%rd5, %rd28;
	mov.u32 	%r33, %ctaid.x;
	mov.u32 	%r34, %ntid.x;
	mov.u32 	%r35, %tid.x;
	mad.lo.s32 	%r1, %r33, %r34, %r35;
	setp.ge.s32 	%p1, %r1, %r31;
	@%p1 bra 	$L__BB1_29;
	cvta.to.global.u64 	%rd33, %rd27;
	cvt.s64.s32 	%rd34, %r1;
	add.s64 	%rd35, %rd33, %rd34;
	ld.global.nc.u8 	%rs1, [%rd35];
	cvt.u16.u8 	%rs2, %rs1;
	setp.eq.s16 	%p2, %rs2, 1;
	@%p2 bra 	$L__BB1_29;
	div.s32 	%r36, %r32, %r31;
	mul.lo.s32 	%r2, %r36, %r1;
	add.s32 	%r37, %r1, 1;
	setp.lt.s32 	%p3, %r37, %r31;
	add.s32 	%r38, %r2, %r36;
	selp.b32 	%r3, %r38, %r32, %p3;
	setp.ge.s32 	%p4, %r2, %r3;
	@%p4 bra 	$L__BB1_29;
	sub.s32 	%r39, %r3, %r2;
	and.b32  	%r4, %r39, 3;
	setp.eq.s32 	%p5, %r4, 0;
	mov.u32 	%r58, %r2;
	@%p5 bra 	$L__BB1_10;
	neg.s32 	%r56, %r4;
	mov.u32 	%r58, %r2;
$L__BB1_5:
	.pragma "nounroll";
	mul.wide.s32 	%rd6, %r58, 4;
	add.s64 	%rd36, %rd5, %rd6;
	ld.global.nc.u32 	%r8, [%rd36];
	mul.wide.s32 	%rd37, %r8, 4;
	add.s64 	%rd7, %rd4, %rd37;
	ld.global.f32 	%f11, [%rd7];
	mul.f32 	%f12, %f11, 0f461C4000;
	cvt.rzi.s32.f32 	%r40, %f12;
	add.s64 	%rd8, %rd3, %rd37;
	st.global.u32 	[%rd8], %r40;
	add.s64 	%rd9, %rd2, %rd37;
	ld.global.f32 	%f56, [%rd9];
	setp.neu.f32 	%p6, %f56, 0f7F7FFFFF;
	@%p6 bra 	$L__BB1_7;
	mov.b32 	%r41, 0;
	st.global.u32 	[%rd9], %r41;
	mov.f32 	%f56, 0f00000000;
$L__BB1_7:
	add.s64 	%rd38, %rd1, %rd6;
	ld.global.nc.f32 	%f14, [%rd38];
	mul.f32 	%f15, %f14, 0f461C4000;
	fma.rn.f32 	%f16, %f56, 0f461C4000, %f15;
	cvt.rzi.s32.f32 	%r9, %f16;
	atom.global.min.s32 	%r42, [%rd8], %r9;
	bar.sync 	0;
	ld.global.u32 	%r10, [%rd8];
	setp.eq.s32 	%p7, %r10, 0;
	setp.ge.s32 	%p8, %r1, %r8;
	or.pred  	%p9, %p8, %p7;
	@%p9 bra 	$L__BB1_9;
	cvt.rn.f32.s32 	%f17, %r9;
	st.global.f32 	[%rd9], %f17;
	cvt.rn.f32.s32 	%f18, %r10;
	div.rn.f32 	%f19, %f18, 0f461C4000;
	st.global.f32 	[%rd7], %f19;
$L__BB1_9:
	add.s32 	%r58, %r58, 1;
	add.s32 	%r56, %r56, 1;
	setp.ne.s32 	%p10, %r56, 0;
	@%p10 bra 	$L__BB1_5;
$L__BB1_10:
	sub.s32 	%r43, %r2, %r3;
	setp.gt.u32 	%p11, %r43, -4;
	@%p11 bra 	$L__BB1_29;
	sub.s32 	%r59, %r58, %r3;
	add.s64 	%rd10, %rd5, 8;
	add.s64 	%rd11, %rd1, 8;
$L__BB1_12:
	mul.wide.s32 	%rd12, %r58, 4;
	add.s64 	%rd13, %rd10, %rd12;
	ld.global.nc.u32 	%r17, [%rd13+-8];
	mul.wide.s32 	%rd39, %r17, 4;
	add.s64 	%rd14, %rd4, %rd39;
	ld.global.f32 	%f20, [%rd14];
	mul.f32 	%f21, %f20, 0f461C4000;
	cvt.rzi.s32.f32 	%r44, %f21;
	add.s64 	%rd15, %rd3, %rd39;
	st.global.u32 	[%rd15], %r44;
	add.s64 	%rd16, %rd2, %rd39;
	ld.global.f32 	%f57, [%rd16];
	setp.neu.f32 	%p12, %f57, 0f7F7FFFFF;
	@%p12 bra 	$L__BB1_14;
	mov.b32 	%r45, 0;
	st.global.u32 	[%rd16], %r45;
	mov.f32 	%f57, 0f00000000;
$L__BB1_14:
	add.s64 	%rd17, %rd11, %rd12;
	ld.global.nc.f32 	%f23, [%rd17+-8];
	mul.f32 	%f24, %f23, 0f461C4000;
	fma.rn.f32 	%f25, %f57, 0f461C4000, %f24;
	cvt.rzi.s32.f32 	%r18, %f25;
	atom.global.min.s32 	%r46, [%rd15], %r18;
	bar.sync 	0;
	ld.global.u32 	%r19, [%rd15];
	setp.eq.s32 	%p13, %r19, 0;
	setp.ge.s32 	%p14, %r1, %r17;
	or.pred  	%p15, %p14, %p13;
	@%p15 bra 	$L__BB1_16;
	cvt.rn.f32.s32 	%f26, %r18;
	st.global.f32 	[%rd16], %f26;
	cvt.rn.f32.s32 	%f27, %r19;
	div.rn.f32 	%f28, %f27, 0f461C4000;
	st.global.f32 	[%rd14], %f28;
$L__BB1_16:
	ld.global.nc.u32 	%r20, [%rd13+-4];
	mul.wide.s32 	%rd40, %r20, 4;
	add.s64 	%rd18, %rd4, %rd40;
	ld.global.f32 	%f29, [%rd18];
	mul.f32 	%f30, %f29, 0f461C4000;
	cvt.rzi.s32.f32 	%r47, %f30;
	add.s64 	%rd19, %rd3, %rd40;
	st.global.u32 	[%rd19], %r47;
	add.s64 	%rd20, %rd2, %rd40;
	ld.global.f32 	%f58, [%rd20];
	setp.neu.f32 	%p16, %f58, 0f7F7FFFFF;
	@%p16 bra 	$L__BB1_18;
	mov.b32 	%r48, 0;
	st.global.u32 	[%rd20], %r48;
	mov.f32 	%f58, 0f00000000;
$L__BB1_18:
	ld.global.nc.f32 	%f32, [%rd17+-4];
	mul.f32 	%f33, %f32, 0f461C4000;
	fma.rn.f32 	%f34, %f58, 0f461C4000, %f33;
	cvt.rzi.s32.f32 	%r21, %f34;
	atom.global.min.s32 	%r49, [%rd19], %r21;
	bar.sync 	0;
	ld.global.u32 	%r22, [%rd19];
	setp.eq.s32 	%p17, %r22, 0;
	setp.ge.s32 	%p18, %r1, %r20;
	or.pred  	%p19, %p18, %p17;
	@%p19 bra 	$L__BB1_20;
	cvt.rn.f32.s32 	%f35, %r21;
	st.global.f32 	[%rd20], %f35;
	cvt.rn.f32.s32 	%f36, %r22;
	div.rn.f32 	%f37, %f36, 0f461C4000;
	st.global.f32 	[%rd18], %f37;
$L__BB1_20:
	ld.global.nc.u32 	%r23, [%rd13];
	mul.wide.s32 	%rd41, %r23, 4;
	add.s64 	%rd21, %rd4, %rd41;
	ld.global.f32 	%f38, [%rd21];
	mul.f32 	%f39, %f38, 0f461C4000;
	cvt.rzi.s32.f32 	%r50, %f39;
	add.s64 	%rd22, %rd3, %rd41;
	st.global.u32 	[%rd22], %r50;
	add.s64 	%rd23, %rd2, %rd41;
	ld.global.f32 	%f59, [%rd23];
	setp.neu.f32 	%p20, %f59, 0f7F7FFFFF;
	@%p20 bra 	$L__BB1_22;
	mov.b32 	%r51, 0;
	st.global.u32 	[%rd23], %r51;
	mov.f32 	%f59, 0f00000000;
$L__BB1_22:
	ld.global.nc.f32 	%f41, [%rd17];
	mul.f32 	%f42, %f41, 0f461C4000;
	fma.rn.f32 	%f43, %f59, 0f461C4000, %f42;
	cvt.rzi.s32.f32 	%r24, %f43;
	atom.global.min.s32 	%r52, [%rd22], %r24;
	bar.sync 	0;
	ld.global.u32 	%r25, [%rd22];
	setp.eq.s32 	%p21, %r25, 0;
	setp.ge.s32 	%p22, %r1, %r23;
	or.pred  	%p23, %p22, %p21;
	@%p23 bra 	$L__BB1_24;
	cvt.rn.f32.s32 	%f44, %r24;
	st.global.f32 	[%rd23], %f44;
	cvt.rn.f32.s32 	%f45, %r25;
	div.rn.f32 	%f46, %f45, 0f461C4000;
	st.global.f32 	[%rd21], %f46;
$L__BB1_24:
	ld.global.nc.u32 	%r26, [%rd13+4];
	mul.wide.s32 	%rd42, %r26, 4;
	add.s64 	%rd24, %rd4, %rd42;
	ld.global.f32 	%f47, [%rd24];
	mul.f32 	%f48, %f47, 0f461C4000;
	cvt.rzi.s32.f32 	%r53, %f48;
	add.s64 	%rd25, %rd3, %rd42;
	st.global.u32 	[%rd25], %r53;
	add.s64 	%rd26, %rd2, %rd42;
	ld.global.f32 	%f60, [%rd26];
	setp.neu.f32 	%p24, %f60, 0f7F7FFFFF;
	@%p24 bra 	$L__BB1_26;
	mov.b32 	%r54, 0;
	st.global.u32 	[%rd26], %r54;
	mov.f32 	%f60, 0f00000000;
$L__BB1_26:
	ld.global.nc.f32 	%f50, [%rd17+4];
	mul.f32 	%f51, %f50, 0f461C4000;
	fma.rn.f32 	%f52, %f60, 0f461C4000, %f51;
	cvt.rzi.s32.f32 	%r27, %f52;
	atom.global.min.s32 	%r55, [%rd25], %r27;
	bar.sync 	0;
	ld.global.u32 	%r28, [%rd25];
	setp.eq.s32 	%p25, %r28, 0;
	setp.ge.s32 	%p26, %r1, %r26;
	or.pred  	%p27, %p26, %p25;
	@%p27 bra 	$L__BB1_28;
	cvt.rn.f32.s32 	%f53, %r27;
	st.global.f32 	[%rd26], %f53;
	cvt.rn.f32.s32 	%f54, %r28;
	div.rn.f32 	%f55, %f54, 0f461C4000;
	st.global.f32 	[%rd24], %f55;
$L__BB1_28:
	add.s32 	%r58, %r58, 4;
	add.s32 	%r59, %r59, 4;
	setp.ne.s32 	%p28, %r59, 0;
	@%p28 bra 	$L__BB1_12;
$L__BB1_29:
	ret;

}
	// .globl	_Z7Kernel2PKiS0_PKfPbPfS4_i
.visible .entry _Z7Kernel2PKiS0_PKfPbPfS4_i(
	.param .u64 .ptr .align 1 _Z7Kernel2PKiS0_PKfPbPfS4_i_param_0,
	.param .u64 .ptr .align 1 _Z7Kernel2PKiS0_PKfPbPfS4_i_param_1,
	.param .u64 .ptr .align 1 _Z7Kernel2PKiS0_PKfPbPfS4_i_param_2,
	.param .u64 .ptr .align 1 _Z7Kernel2PKiS0_PKfPbPfS4_i_param_3,
	.param .u64 .ptr .align 1 _Z7Kernel2PKiS0_PKfPbPfS4_i_param_4,
	.param .u64 .ptr .align 1 _Z7Kernel2PKiS0_PKfPbPfS4_i_param_5,
	.param .u32 _Z7Kernel2PKiS0_PKfPbPfS4_i_param_6
)
{
	.reg .pred 	%p<3>;
	.reg .b16 	%rs<2>;
	.reg .b32 	%r<6>;
	.reg .b32 	%f<5>;
	.reg .b64 	%rd<12>;

	ld.param.u64 	%rd3, [_Z7Kernel2PKiS0_PKfPbPfS4_i_param_3];
	ld.param.u64 	%rd4, [_Z7Kernel2PKiS0_PKfPbPfS4_i_param_4];
	ld.param.u64 	%rd5, [_Z7Kernel2PKiS0_PKfPbPfS4_i_param_5];
	ld.param.u32 	%r2, [_Z7Kernel2PKiS0_PKfPbPfS4_i_param_6];
	mov.u32 	%r3, %ctaid.x;
	mov.u32 	%r4, %ntid.x;
	mov.u32 	%r5, %tid.x;
	mad.lo.s32 	%r1, %r3, %r4, %r5;
	setp.ge.s32 	%p1, %r1, %r2;
	@%p1 bra 	$L__BB2_4;
	cvta.to.global.u64 	%rd6, %rd4;
	cvta.to.global.u64 	%rd7, %rd5;
	mul.wide.s32 	%rd8, %r1, 4;
	add.s64 	%rd1, %rd6, %rd8;
	ld.global.f32 	%f4, [%rd1];
	add.s64 	%rd2, %rd7, %rd8;
	ld.global.f32 	%f2, [%rd2];
	setp.leu.f32 	%p2, %f4, %f2;
	@%p2 bra 	$L__BB2_3;
	cvt.s64.s32 	%rd9, %r1;
	st.global.f32 	[%rd1], %f2;
	cvta.to.global.u64 	%rd10, %rd3;
	add.s64 	%rd11, %rd10, %rd9;
	mov.b16 	%rs1, 1;
	st.global.u8 	[%rd11], %rs1;
	mov.f32 	%f4, %f2;
$L__BB2_3:
	st.global.f32 	[%rd2], %f4;
$L__BB2_4:
	ret;

}


// ===== COMPILED SASS (sm_100) =====

	.target	sm_100

	.elftype	@"ET_EXEC"


//--------------------- .note.nv.tkinfo           --------------------------
	.section	.note.nv.tkinfo,"",@"SHT_NOTE"
	.sectionflags	@"SHF_NOTE_NV_TKINFO"
	.tkinfo
        /*0018*/ 	.word	0x00000002
        /*0030*/ 	.string	""
        /*0030*/ 	.string	"ptxas"
        /*0030*/ 	.string	"Cuda compilation tools, release 13.0, V13.0.88"
        /*0030*/ 	.string	"Build cuda_13.0.r13.0/compiler.36424714_0"
        /*0030*/ 	.string	"-arch sm_100 -m 64 "



//--------------------- .note.nv.cuinfo           --------------------------
	.section	.note.nv.cuinfo,"",@"SHT_NOTE"
	.sectionflags	@"SHF_NOTE_NV_CUINFO"
        /*0018*/ 	.short	0x0002
        /*001a*/ 	.short	0x0064
        /*001c*/ 	.short	0x0082
	.zero		2


//--------------------- .nv.info                  --------------------------
	.section	.nv.info,"",@"SHT_CUDA_INFO"
	.align	4


	//----- nvinfo : EIATTR_REGCOUNT
	.align		4
        /*0000*/ 	.byte	0x04, 0x2f
        /*0002*/ 	.short	(.L_1 - .L_0)
	.align		4
.L_0:
        /*0004*/ 	.word	index@(_Z16initializeArraysPbPfS0_ii)
        /*0008*/ 	.word	0x0000000e


	//----- nvinfo : EIATTR_FRAME_SIZE
	.align		4
.L_1:
        /*000c*/ 	.byte	0x04, 0x11
        /*000e*/ 	.short	(.L_3 - .L_2)
	.align		4
.L_2:
        /*0010*/ 	.word	index@(_Z16initializeArraysPbPfS0_ii)
        /*0014*/ 	.word	0x00000000


	//----- nvinfo : EIATTR_REGCOUNT
	.align		4
.L_3:
        /*0018*/ 	.byte	0x04, 0x2f
        /*001a*/ 	.short	(.L_5 - .L_4)
	.align		4
.L_4:
        /*001c*/ 	.word	index@(_Z7Kernel1PKiS0_PKfPbPfS4_iiPi)
        /*0020*/ 	.word	0x00000020


	//----- nvinfo : EIATTR_FRAME_SIZE
	.align		4
.L_5:
        /*0024*/ 	.byte	0x04, 0x11
        /*0026*/ 	.short	(.L_7 - .L_6)
	.align		4
.L_6:
        /*0028*/ 	.word	index@($__internal_0_$__cuda_sm3x_div_rn_noftz_f32_slowpath)
        /*002c*/ 	.word	0x00000000


	//----- nvinfo : EIATTR_FRAME_SIZE
	.align		4
.L_7:
        /*0030*/ 	.byte	0x04, 0x11
        /*0032*/ 	.short	(.L_9 - .L_8)
	.align		4
.L_8:
        /*0034*/ 	.word	index@(_Z7Kernel1PKiS0_PKfPbPfS4_iiPi)
        /*0038*/ 	.word	0x00000000


	//----- nvinfo : EIATTR_REGCOUNT
	.align		4
.L_9:
        /*003c*/ 	.byte	0x04, 0x2f
        /*003e*/ 	.short	(.L_11 - .L_10)
	.align		4
.L_10:
        /*0040*/ 	.word	index@(_Z7Kernel2PKiS0_PKfPbPfS4_i)
        /*0044*/ 	.word	0x0000000e


	//----- nvinfo : EIATTR_FRAME_SIZE
	.align		4
.L_11:
        /*0048*/ 	.byte	0x04, 0x11
        /*004a*/ 	.short	(.L_13 - .L_12)
	.align		4
.L_12:
        /*004c*/ 	.word	index@(_Z7Kernel2PKiS0_PKfPbPfS4_i)
        /*0050*/ 	.word	0x00000000


	//----- nvinfo : EIATTR_MIN_STACK_SIZE
	.align		4
.L_13:
        /*0054*/ 	.byte	0x04, 0x12
        /*0056*/ 	.short	(.L_15 - .L_14)
	.align		4
.L_14:
        /*0058*/ 	.word	index@(_Z7Kernel2PKiS0_PKfPbPfS4_i)
        /*005c*/ 	.word	0x00000000


	//----- nvinfo : EIATTR_MIN_STACK_SIZE
	.align		4
.L_15:
        /*0060*/ 	.byte	0x04, 0x12
        /*0062*/ 	.short	(.L_17 - .L_16)
	.align		4
.L_16:
        /*0064*/ 	.word	index@(_Z7Kernel1PKiS0_PKfPbPfS4_iiPi)
        /*0068*/ 	.word	0x00000000


	//----- nvinfo : EIATTR_MIN_STACK_SIZE
	.align		4
.L_17:
        /*006c*/ 	.byte	0x04, 0x12
        /*006e*/ 	.short	(.L_19 - .L_18)
	.align		4
.L_18:
        /*0070*/ 	.word	index@(_Z16initializeArraysPbPfS0_ii)
        /*0074*/ 	.word	0x00000000
.L_19:


//--------------------- .nv.compat                --------------------------
	.section	.nv.compat,"",@"SHT_CUDA_COMPAT_INFO"
	.align	4
        /*0000*/ 	.byte	0x02, 0x09, 0x00, 0x00, 0x02, 0x02, 0x01, 0x00, 0x02, 0x05, 0x05, 0x00, 0x03, 0x07, 0x01, 0x01
        /*0010*/ 	.byte	0x02, 0x03, 0x00, 0x00, 0x02, 0x06, 0x01, 0x00, 0x04, 0x0b, 0x08, 0x00, 0x01, 0x00, 0x00, 0x00
        /*0020*/ 	.byte	0x00, 0x00, 0x00, 0x00


//--------------------- .nv.info._Z7Kernel2PKiS0_PKfPbPfS4_i --------------------------
	.section	.nv.info._Z7Kernel2PKiS0_PKfPbPfS4_i,"",@"SHT_CUDA_INFO"
	.sectionflags	@""
	.align	4


	//----- nvinfo : EIATTR_CUDA_API_VERSION
	.align		4
        /*0000*/ 	.byte	0x04, 0x37
        /*0002*/ 	.short	(.L_21 - .L_20)
.L_20:
        /*0004*/ 	.word	0x00000082


	//----- nvinfo : EIATTR_KPARAM_INFO
	.align		4
.L_21:
        /*0008*/ 	.byte	0x04, 0x17
        /*000a*/ 	.short	(.L_23 - .L_22)
.L_22:
        /*000c*/ 	.word	0x00000000
        /*0010*/ 	.short	0x0006
        /*0012*/ 	.short	0x0030
        /*0014*/ 	.byte	0x00, 0xf0, 0x11, 0x00


	//----- nvinfo : EIATTR_KPARAM_INFO
	.align		4
.L_23:
        /*0018*/ 	.byte	0x04, 0x17
        /*001a*/ 	.short	(.L_25 - .L_24)
.L_24:
        /*001c*/ 	.word	0x00000000
        /*0020*/ 	.short	0x0005
        /*0022*/ 	.short	0x0028
        /*0024*/ 	.byte	0x00, 0xf5, 0x21, 0x00


	//----- nvinfo : EIATTR_KPARAM_INFO
	.align		4
.L_25:
        /*0028*/ 	.byte	0x04, 0x17
        /*002a*/ 	.short	(.L_27 - .L_26)
.L_26:
        /*002c*/ 	.word	0x00000000
        /*0030*/ 	.short	0x0004
        /*0032*/ 	.short	0x0020
        /*0034*/ 	.byte	0x00, 0xf5, 0x21, 0x00


	//----- nvinfo : EIATTR_KPARAM_INFO
	.align		4
.L_27:
        /*0038*/ 	.byte	0x04, 0x17
        /*003a*/ 	.short	(.L_29 - .L_28)
.L_28:
        /*003c*/ 	.word	0x00000000
        /*0040*/ 	.short	0x0003
        /*0042*/ 	.short	0x0018
        /*0044*/ 	.byte	0x00, 0xf5, 0x21, 0x00


	//----- nvinfo : EIATTR_KPARAM_INFO
	.align		4
.L_29:
        /*0048*/ 	.byte	0x04, 0x17
        /*004a*/ 	.short	(.L_31 - .L_30)
.L_30:
        /*004c*/ 	.word	0x00000000
        /*0050*/ 	.short	0x0002
        /*0052*/ 	.short	0x0010
        /*0054*/ 	.byte	0x00, 0xf5, 0x21, 0x00


	//----- nvinfo : EIATTR_KPARAM_INFO
	.align		4
.L_31:
        /*0058*/ 	.byte	0x04, 0x17
        /*005a*/ 	.short	(.L_33 - .L_32)
.L_32:
        /*005c*/ 	.word	0x00000000
        /*0060*/ 	.short	0x0001
        /*0062*/ 	.short	0x0008
        /*0064*/ 	.byte	0x00, 0xf5, 0x21, 0x00


	//----- nvinfo : EIATTR_KPARAM_INFO
	.align		4
.L_33:
        /*0068*/ 	.byte	0x04, 0x17
        /*006a*/ 	.short	(.L_35 - .L_34)
.L_34:
        /*006c*/ 	.word	0x00000000
        /*0070*/ 	.short	0x0000
        /*0072*/ 	.short	0x0000
        /*0074*/ 	.byte	0x00, 0xf5, 0x21, 0x00


	//----- nvinfo : EIATTR_SPARSE_MMA_MASK
	.align		4
.L_35:
        /*0078*/ 	.byte	0x03, 0x50
        /*007a*/ 	.short	0x0000


	//----- nvinfo : EIATTR_MAXREG_COUNT
	.align		4
        /*007c*/ 	.byte	0x03, 0x1b
        /*007e*/ 	.short	0x00ff


	//----- nvinfo : EIATTR_MERCURY_ISA_VERSION
	.align		4
        /*0080*/ 	.byte	0x03, 0x5f
        /*0082*/ 	.short	0x0101


	//----- nvinfo : EIATTR_VRC_CTA_INIT_COUNT
	.align		4
        /*0084*/ 	.byte	0x02, 0x4a
	.zero		1
	.zero		1


	//----- nvinfo : EIATTR_EXIT_INSTR_OFFSETS
	.align		4
        /*0088*/ 	.byte	0x04, 0x1c
        /*008a*/ 	.short	(.L_37 - .L_36)


	//   ....[0]....
.L_36:
        /*008c*/ 	.word	0x00000070


	//   ....[1]....
        /*0090*/ 	.word	0x00000180


	//----- nvinfo : EIATTR_CBANK_PARAM_SIZE
	.align		4
.L_37:
        /*0094*/ 	.byte	0x03, 0x19
        /*0096*/ 	.short	0x0034


	//----- nvinfo : EIATTR_PARAM_CBANK
	.align		4
        /*0098*/ 	.byte	0x04, 0x0a
        /*009a*/ 	.short	(.L_39 - .L_38)
	.align		4
.L_38:
        /*009c*/ 	.word	index@(.nv.constant0._Z7Kernel2PKiS0_PKfPbPfS4_i)
        /*00a0*/ 	.short	0x0380
        /*00a2*/ 	.short	0x0034


	//----- nvinfo : EIATTR_SW_WAR
	.align		4
.L_39:
        /*00a4*/ 	.byte	0x04, 0x36
        /*00a6*/ 	.short	(.L_41 - .L_40)
.L_40:
        /*00a8*/ 	.word	0x00000008
.L_41:


//--------------------- .nv.info._Z7Kernel1PKiS0_PKfPbPfS4_iiPi --------------------------
	.section	.nv.info._Z7Kernel1PKiS0_PKfPbPfS4_iiPi,"",@"SHT_CUDA_INFO"
	.sectionflags	@""
	.align	4


	//----- nvinfo : EIATTR_CUDA_API_VERSION
	.align		4
        /*0000*/ 	.byte	0x04, 0x37
        /*0002*/ 	.short	(.L_43 - .L_42)
.L_42:
        /*0004*/ 	.word	0x00000082


	//----- nvinfo : EIATTR_KPARAM_INFO
	.align		4
.L_43:
        /*0008*/ 	.byte	0x04, 0x17
        /*000a*/ 	.short	(.L_45 - .L_44)
.L_44:
        /*000c*/ 	.word	0x00000000
        /*0010*/ 	.short	0x0008
        /*0012*/ 	.short	0x0038
        /*0014*/ 	.byte	0x00, 0xf5, 0x21, 0x00


	//----- nvinfo : EIATTR_KPARAM_INFO
	.align		4
.L_45:
        /*0018*/ 	.byte	0x04, 0x17
        /*001a*/ 	.short	(.L_47 - .L_46)
.L_46:
        /*001c*/ 	.word	0x00000000
        /*0020*/ 	.short	0x0007
        /*0022*/ 	.short	0x0034
        /*0024*/ 	.byte	0x00, 0xf0, 0x11, 0x00


	//----- nvinfo : EIATTR_KPARAM_INFO
	.align		4
.L_47:
        /*0028*/ 	.byte	0x04, 0x17
        /*002a*/ 	.short	(.L_49 - .L_48)
.L_48:
        /*002c*/ 	.word	0x00000000
        /*0030*/ 	.short	0x0006
        /*0032*/ 	.short	0x0030
        /*0034*/ 	.byte	0x00, 0xf0, 0x11, 0x00


	//----- nvinfo : EIATTR_KPARAM_INFO
	.align		4
.L_49:
        /*0038*/ 	.byte	0x04, 0x17
        /*003a*/ 	.short	(.L_51 - .L_50)
.L_50:
        /*003c*/ 	.word	0x00000000
        /*0040*/ 	.short	0x0005
        /*0042*/ 	.short	0x0028
        /*0044*/ 	.byte	0x00, 0xf5, 0x21, 0x00


	//----- nvinfo : EIATTR_KPARAM_INFO
	.align		4
.L_51:
        /*0048*/ 	.byte	0x04, 0x17
        /*004a*/ 	.short	(.L_53 - .L_52)
.L_52:
        /*004c*/ 	.word	0x00000000
        /*0050*/ 	.short	0x0004
        /*0052*/ 	.short	0x0020
        /*0054*/ 	.byte	0x00, 0xf5, 0x21, 0x00


	//----- nvinfo : EIATTR_KPARAM_INFO
	.align		4
.L_53:
        /*0058*/ 	.byte	0x04, 0x17
        /*005a*/ 	.short	(.L_55 - .L_54)
.L_54:
        /*005c*/ 	.word	0x00000000
        /*0060*/ 	.short	0x0003
        /*0062*/ 	.short	0x0018
        /*0064*/ 	.byte	0x00, 0xf5, 0x21, 0x00


	//----- nvinfo : EIATTR_KPARAM_INFO
	.align		4
.L_55:
        /*0068*/ 	.byte	0x04, 0x17
        /*006a*/ 	.short	(.L_57 - .L_56)
.L_56:
        /*006c*/ 	.word	0x00000000
        /*0070*/ 	.short	0x0002
        /*0072*/ 	.short	0x0010
        /*0074*/ 	.byte	0x00, 0xf5, 0x21, 0x00


	//----- nvinfo : EIATTR_KPARAM_INFO
	.align		4
.L_57:
        /*0078*/ 	.byte	0x04, 0x17
        /*007a*/ 	.short	(.L_59 - .L_58)
.L_58:
        /*007c*/ 	.word	0x00000000
        /*0080*/ 	.short	0x0001
        /*0082*/ 	.short	0x0008
        /*0084*/ 	.byte	0x00, 0xf5, 0x21, 0x00


	//----- nvinfo : EIATTR_KPARAM_INFO
	.align		4
.L_59:
        /*0088*/ 	.byte	0x04, 0x17
        /*008a*/ 	.short	(.L_61 - .L_60)
.L_60:
        /*008c*/ 	.word	0x00000000
        /*0090*/ 	.short	0x0000
        /*0092*/ 	.short	0x0000
        /*0094*/ 	.byte	0x00, 0xf5, 0x21, 0x00


	//----- nvinfo : EIATTR_SPARSE_MMA_MASK
	.align		4
.L_61:
        /*0098*/ 	.byte	0x03, 0x50
        /*009a*/ 	.short	0x0000


	//----- nvinfo : EIATTR_MAXREG_COUNT
	.align		4
        /*009c*/ 	.byte	0x03, 0x1b
        /*009e*/ 	.short	0x00ff


	//----- nvinfo : EIATTR_NUM_BARRIERS
	.align		4
        /*00a0*/ 	.byte	0x02, 0x4c
        /*00a2*/ 	.byte	0x01
	.zero		1


	//----- nvinfo : EIATTR_MERCURY_ISA_VERSION
	.align		4
        /*00a4*/ 	.byte	0x03, 0x5f
        /*00a6*/ 	.short	0x0101


	//----- nvinfo : EIATTR_VRC_CTA_INIT_COUNT
	.align		4
        /*00a8*/ 	.byte	0x02, 0x4a
	.zero		1
	.zero		1


	//----- nvinfo : EIATTR_EXIT_INSTR_OFFSETS
	.align		4
        /*00ac*/ 	.byte	0x04, 0x1c
        /*00ae*/ 	.short	(.L_63 - .L_62)


	//   ....[0]....
.L_62:
        /*00b0*/ 	.word	0x00000070


	//   ....[1]....
        /*00b4*/ 	.word	0x000000e0


	//   ....[2]....
        /*00b8*/ 	.word	0x000002c0


	//   ....[3]....
        /*00bc*/ 	.word	0x000006b0


	//   ....[4]....
        /*00c0*/ 	.word	0x00001220


	//----- nvinfo : EIATTR_CRS_STACK_SIZE
	.align		4
.L_63:
        /*00c4*/ 	.byte	0x04, 0x1e
        /*00c6*/ 	.short	(.L_65 - .L_64)
.L_64:
        /*00c8*/ 	.word	0x00000000


	//----- nvinfo : EIATTR_CBANK_PARAM_SIZE
	.align		4
.L_65:
        /*00cc*/ 	.byte	0x03, 0x19
        /*00ce*/ 	.short	0x0040


	//----- nvinfo : EIATTR_PARAM_CBANK
	.align		4
        /*00d0*/ 	.byte	0x04, 0x0a
        /*00d2*/ 	.short	(.L_67 - .L_66)
	.align		4
.L_66:
        /*00d4*/ 	.word	index@(.nv.constant0._Z7Kernel1PKiS0_PKfPbPfS4_iiPi)
        /*00d8*/ 	.short	0x0380
        /*00da*/ 	.short	0x0040


	//----- nvinfo : EIATTR_SW_WAR
	.align		4
.L_67:
        /*00dc*/ 	.byte	0x04, 0x36
        /*00de*/ 	.short	(.L_69 - .L_68)
.L_68:
        /*00e0*/ 	.word	0x00000008
.L_69:


//--------------------- .nv.info._Z16initializeArraysPbPfS0_ii --------------------------
	.section	.nv.info._Z16initializeArraysPbPfS0_ii,"",@"SHT_CUDA_INFO"
	.sectionflags	@""
	.align	4


	//----- nvinfo : EIATTR_CUDA_API_VERSION
	.align		4
        /*0000*/ 	.byte	0x04, 0x37
        /*0002*/ 	.short	(.L_71 - .L_70)
.L_70:
        /*0004*/ 	.word	0x00000082


	//----- nvinfo : EIATTR_KPARAM_INFO
	.align		4
.L_71:
        /*0008*/ 	.byte	0x04, 0x17
        /*000a*/ 	.short	(.L_73 - .L_72)
.L_72:
        /*000c*/ 	.word	0x00000000
        /*0010*/ 	.short	0x0004
        /*0012*/ 	.short	0x001c
        /*0014*/ 	.byte	0x00, 0xf0, 0x11, 0x00


	//----- nvinfo : EIATTR_KPARAM_INFO
	.align		4
.L_73:
        /*0018*/ 	.byte	0x04, 0x17
        /*001a*/ 	.short	(.L_75 - .L_74)
.L_74:
        /*001c*/ 	.word	0x00000000
        /*0020*/ 	.short	0x0003
        /*0022*/ 	.short	0x0018
        /*0024*/ 	.byte	0x00, 0xf0, 0x11, 0x00


	//----- nvinfo : EIATTR_KPARAM_INFO
	.align		4
.L_75:
        /*0028*/ 	.byte	0x04, 0x17
        /*002a*/ 	.short	(.L_77 - .L_76)
.L_76:
        /*002c*/ 	.word	0x00000000
        /*0030*/ 	.short	0x0002
        /*0032*/ 	.short	0x0010
        /*0034*/ 	.byte	0x00, 0xf5, 0x21, 0x00


	//----- nvinfo : EIATTR_KPARAM_INFO
	.align		4
.L_77:
        /*0038*/ 	.byte	0x04, 0x17
        /*003a*/ 	.short	(.L_79 - .L_78)
.L_78:
        /*003c*/ 	.word	0x00000000
        /*0040*/ 	.short	0x0001
        /*0042*/ 	.short	0x0008
        /*0044*/ 	.byte	0x00, 0xf5, 0x21, 0x00


	//----- nvinfo : EIATTR_KPARAM_INFO
	.align		4
.L_79:
        /*0048*/ 	.byte	0x04, 0x17
        /*004a*/ 	.short	(.L_81 - .L_80)
.L_80:
        /*004c*/ 	.word	0x00000000
        /*0050*/ 	.short	0x0000
        /*0052*/ 	.short	0x0000
        /*0054*/ 	.byte	0x00, 0xf5, 0x21, 0x00


	//----- nvinfo : EIATTR_SPARSE_MMA_MASK
	.align		4
.L_81:
        /*0058*/ 	.byte	0x03, 0x50
        /*005a*/ 	.short	0x0000


	//----- nvinfo : EIATTR_MAXREG_COUNT
	.align		4
        /*005c*/ 	.byte	0x03, 0x1b
        /*005e*/ 	.short	0x00ff


	//----- nvinfo : EIATTR_MERCURY_ISA_VERSION
	.align		4
        /*0060*/ 	.byte	0x03, 0x5f
        /*0062*/ 	.short	0x0101


	//----- nvinfo : EIATTR_VRC_CTA_INIT_COUNT
	.align		4
        /*0064*/ 	.byte	0x02, 0x4a
	.zero		1
	.zero		1


	//----- nvinfo : EIATTR_EXIT_INSTR_OFFSETS
	.align		4
        /*0068*/ 	.byte	0x04, 0x1c
        /*006a*/ 	.short	(.L_83 - .L_82)


	//   ....[0]....
.L_82:
        /*006c*/ 	.word	0x00000070


	//   ....[1]....
        /*0070*/ 	.word	0x00000140


	//----- nvinfo : EIATTR_CBANK_PARAM_SIZE
	.align		4
.L_83:
        /*0074*/ 	.byte	0x03, 0x19
        /*0076*/ 	.short	0x0020


	//----- nvinfo : EIATTR_PARAM_CBANK
	.align		4
        /*0078*/ 	.byte	0x04, 0x0a
        /*007a*/ 	.short	(.L_85 - .L_84)
	.align		4
.L_84:
        /*007c*/ 	.word	index@(.nv.constant0._Z16initializeArraysPbPfS0_ii)
        /*0080*/ 	.short	0x0380
        /*0082*/ 	.short	0x0020


	//----- nvinfo : EIATTR_SW_WAR
	.align		4
.L_85:
        /*0084*/ 	.byte	0x04, 0x36
        /*0086*/ 	.short	(.L_87 - .L_86)
.L_86:
        /*0088*/ 	.word	0x00000008
.L_87:


//--------------------- .nv.callgraph             --------------------------
	.section	.nv.callgraph,"",@"SHT_CUDA_CALLGRAPH"
	.align	4
	.sectionentsize	8
	.align		4
        /*0000*/ 	.word	0x00000000
	.align		4
        /*0004*/ 	.word	0xffffffff
	.align		4
        /*0008*/ 	.word	0x00000000
	.align		4
        /*000c*/ 	.word	0xfffffffe
	.align		4
        /*0010*/ 	.word	0x00000000
	.align		4
        /*0014*/ 	.word	0xfffffffd
	.align		4
        /*0018*/ 	.word	0x00000000
	.align		4
        /*001c*/ 	.word	0xfffffffc


//--------------------- .text._Z7Kernel2PKiS0_PKfPbPfS4_i --------------------------
	.section	.text._Z7Kernel2PKiS0_PKfPbPfS4_i,"ax",@progbits
	.align	128
        .global         _Z7Kernel2PKiS0_PKfPbPfS4_i
        .type           _Z7Kernel2PKiS0_PKfPbPfS4_i,@function
        .size           _Z7Kernel2PKiS0_PKfPbPfS4_i,(.L_x_38 - _Z7Kernel2PKiS0_PKfPbPfS4_i)
        .other          _Z7Kernel2PKiS0_PKfPbPfS4_i,@"STO_CUDA_ENTRY STV_DEFAULT"
_Z7Kernel2PKiS0_PKfPbPfS4_i:
.text._Z7Kernel2PKiS0_PKfPbPfS4_i:
[----:B------:R-:W-:Y:S01]  /*0000*/  LDC R1, c[0x0][0x37c] ;  /* 0x0000df00ff017b82 */ /* 0x000fe20000000800 */
[----:B------:R-:W0:Y:S07]  /*0010*/  S2R R0, SR_TID.X ;  /* 0x0000000000007919 */ /* 0x000e2e0000002100 */
[----:B------:R-:W0:Y:S01]  /*0020*/  S2UR UR4, SR_CTAID.X ;  /* 0x00000000000479c3 */ /* 0x000e220000002500 */
[----:B------:R-:W1:Y:S07]  /*0030*/  LDCU UR5, c[0x0][0x3b0] ;  /* 0x00007600ff0577ac */ /* 0x000e6e0008000800 */
[----:B------:R-:W0:Y:S02]  /*0040*/  LDC R7, c[0x0][0x360] ;  /* 0x0000d800ff077b82 */ /* 0x000e240000000800 */
[----:B0-----:R-:W-:-:S05]  /*0050*/  IMAD R7, R7, UR4, R0 ;  /* 0x0000000407077c24 */ /* 0x001fca000f8e0200 */
[----:B-1----:R-:W-:-:S13]  /*0060*/  ISETP.GE.AND P0, PT, R7, UR5, PT ;  /* 0x0000000507007c0c */ /* 0x002fda000bf06270 */
[----:B------:R-:W-:Y:S05]  /*0070*/  @P0 EXIT ;  /* 0x000000000000094d */ /* 0x000fea0003800000 */
[----:B------:R-:W0:Y:S01]  /*0080*/  LDC.64 R2, c[0x0][0x3a0] ;  /* 0x0000e800ff027b82 */ /* 0x000e220000000a00 */
[----:B------:R-:W1:Y:S07]  /*0090*/  LDCU.64 UR4, c[0x0][0x358] ;  /* 0x00006b00ff0477ac */ /* 0x000e6e0008000a00 */
[----:B------:R-:W2:Y:S01]  /*00a0*/  LDC.64 R4, c[0x0][0x3a8] ;  /* 0x0000ea00ff047b82 */ /* 0x000ea20000000a00 */
[----:B0-----:R-:W-:-:S05]  /*00b0*/  IMAD.WIDE R2, R7, 0x4, R2 ;  /* 0x0000000407027825 */ /* 0x001fca00078e0202 */
[----:B-1----:R-:W3:Y:S01]  /*00c0*/  LDG.E R0, desc[UR4][R2.64] ;  /* 0x0000000402007981 */ /* 0x002ee2000c1e1900 */
[----:B--2---:R-:W-:-:S05]  /*00d0*/  IMAD.WIDE R4, R7, 0x4, R4 ;  /* 0x0000000407047825 */ /* 0x004fca00078e0204 */
[----:B------:R-:W3:Y:S01]  /*00e0*/  LDG.E R9, desc[UR4][R4.64] ;  /* 0x0000000404097981 */ /* 0x000ee2000c1e1900 */
[----:B------:R-:W-:Y:S01]  /*00f0*/  IMAD.MOV.U32 R8, RZ, RZ, 0x1 ;  /* 0x00000001ff087424 */ /* 0x000fe200078e00ff */
[----:B---3--:R-:W-:-:S13]  /*0100*/  FSETP.GT.AND P0, PT, R0, R9, PT ;  /* 0x000000090000720b */ /* 0x008fda0003f04000 */
[----:B------:R-:W0:Y:S01]  /*0110*/  @P0 LDC.64 R10, c[0x0][0x398] ;  /* 0x0000e600ff0a0b82 */ /* 0x000e220000000a00 */
[----:B------:R-:W-:Y:S01]  /*0120*/  @P0 MOV R0, R9 ;  /* 0x0000000900000202 */ /* 0x000fe20000000f00 */
[----:B------:R-:W-:Y:S01]  /*0130*/  @P0 STG.E desc[UR4][R2.64], R9 ;  /* 0x0000000902000986 */ /* 0x000fe2000c101904 */
[----:B0-----:R-:W-:-:S04]  /*0140*/  @P0 IADD3 R6, P1, PT, R7, R10, RZ ;  /* 0x0000000a07060210 */ /* 0x001fc80007f3e0ff */
[----:B------:R-:W-:-:S05]  /*0150*/  @P0 LEA.HI.X.SX32 R7, R7, R11, 0x1, P1 ;  /* 0x0000000b07070211 */ /* 0x000fca00008f0eff */
[----:B------:R-:W-:Y:S04]  /*0160*/  @P0 STG.E.U8 desc[UR4][R6.64], R8 ;  /* 0x0000000806000986 */ /* 0x000fe8000c101104 */
[----:B------:R-:W-:Y:S01]  /*0170*/  STG.E desc[UR4][R4.64], R0 ;  /* 0x0000000004007986 */ /* 0x000fe2000c101904 */
[----:B------:R-:W-:Y:S05]  /*0180*/  EXIT ;  /* 0x000000000000794d */ /* 0x000fea0003800000 */
.L_x_0:
[----:B------:R-:W-:-:S00]  /*0190*/  BRA `(.L_x_0) ;  /* 0xfffffffc00fc7947 */ /* 0x000fc0000383ffff */
[----:B------:R-:W-:-:S00]  /*01a0*/  NOP ;  /* 0x0000000000007918 */ /* 0x000fc00000000000 */
        /* <DEDUP_REMOVED lines=13> */
.L_x_38:


//--------------------- .text._Z7Kernel1PKiS0_PKfPbPfS4_iiPi --------------------------
	.section	.text._Z7Kernel1PKiS0_PKfPbPfS4_iiPi,"ax",@progbits
	.align	128
        .global         _Z7Kernel1PKiS0_PKfPbPfS4_iiPi
        .type           _Z7Kernel1PKiS0_PKfPbPfS4_iiPi,@function
        .size           _Z7Kernel1PKiS0_PKfPbPfS4_iiPi,(.L_x_37 - _Z7Kernel1PKiS0_PKfPbPfS4_iiPi)
        .other          _Z7Kernel1PKiS0_PKfPbPfS4_iiPi,@"STO_CUDA_ENTRY STV_DEFAULT"
_Z7Kernel1PKiS0_PKfPbPfS4_iiPi:
.text._Z7Kernel1PKiS0_PKfPbPfS4_iiPi:
[----:B------:R-:W-:Y:S01]  /*0000*/  LDC R1, c[0x0][0x37c] ;  /* 0x0000df00ff017b82 */ /* 0x000fe20000000800 */
[----:B------:R-:W0:Y:S07]  /*0010*/  S2R R3, SR_TID.X ;  /* 0x0000000000037919 */ /* 0x000e2e0000002100 */
[----:B------:R-:W0:Y:S08]  /*0020*/  S2UR UR4, SR_CTAID.X ;  /* 0x00000000000479c3 */ /* 0x000e300000002500 */
[----:B------:R-:W0:Y:S08]  /*0030*/  LDC R2, c[0x0][0x360] ;  /* 0x0000d800ff027b82 */ /* 0x000e300000000800 */
[----:B------:R-:W1:Y:S01]  /*0040*/  LDC R7, c[0x0][0x3b0] ;  /* 0x0000ec00ff077b82 */ /* 0x000e620000000800 */
[----:B0-----:R-:W-:-:S05]  /*0050*/  IMAD R2, R2, UR4, R3 ;  /* 0x0000000402027c24 */ /* 0x001fca000f8e0203 */
[----:B-1----:R-:W-:-:S13]  /*0060*/  ISETP.GE.AND P0, PT, R2, R7, PT ;  /* 0x000000070200720c */ /* 0x002fda0003f06270 */
[----:B------:R-:W-:Y:S05]  /*0070*/  @P0 EXIT ;  /* 0x000000000000094d */ /* 0x000fea0003800000 */
[----:B------:R-:W0:Y:S01]  /*0080*/  LDCU.64 UR6, c[0x0][0x398] ;  /* 0x00007300ff0677ac */ /* 0x000e220008000a00 */
[----:B------:R-:W1:Y:S01]  /*0090*/  LDCU.64 UR4, c[0x0][0x358] ;  /* 0x00006b00ff0477ac */ /* 0x000e620008000a00 */
[----:B0-----:R-:W-:-:S04]  /*00a0*/  IADD3 R4, P0, PT, R2, UR6, RZ ;  /* 0x0000000602047c10 */ /* 0x001fc8000ff1e0ff */
[----:B------:R-:W-:-:S05]  /*00b0*/  LEA.HI.X.SX32 R5, R2, UR7, 0x1, P0 ;  /* 0x0000000702057c11 */ /* 0x000fca00080f0eff */
[----:B-1----:R-:W2:Y:S02]  /*00c0*/  LDG.E.U8.CONSTANT R4, desc[UR4][R4.64] ;  /* 0x0000000404047981 */ /* 0x002ea4000c1e9100 */
[----:B--2---:R-:W-:-:S13]  /*00d0*/  ISETP.NE.AND P0, PT, R4, 0x1, PT ;  /* 0x000000010400780c */ /* 0x004fda0003f05270 */
[----:B------:R-:W-:Y:S05]  /*00e0*/  @!P0 EXIT ;  /* 0x000000000000894d */ /* 0x000fea0003800000 */
[----:B------:R-:W-:Y:S01]  /*00f0*/  IABS R3, R7 ;  /* 0x0000000700037213 */ /* 0x000fe20000000000 */
[----:B------:R-:W0:Y:S03]  /*0100*/  LDC R28, c[0x0][0x3b4] ;  /* 0x0000ed00ff1c7b82 */ /* 0x000e260000000800 */
[----:B------:R-:W1:Y:S08]  /*0110*/  I2F.RP R0, R3 ;  /* 0x0000000300007306 */ /* 0x000e700000209400 */
[----:B-1----:R-:W1:Y:S02]  /*0120*/  MUFU.RCP R0, R0 ;  /* 0x0000000000007308 */ /* 0x002e640000001000 */
[----:B-1----:R-:W-:-:S06]  /*0130*/  VIADD R4, R0, 0xffffffe ;  /* 0x0ffffffe00047836 */ /* 0x002fcc0000000000 */
[----:B------:R1:W2:Y:S02]  /*0140*/  F2I.FTZ.U32.TRUNC.NTZ R5, R4 ;  /* 0x0000000400057305 */ /* 0x0002a4000021f000 */
[----:B-1----:R-:W-:Y:S02]  /*0150*/  HFMA2 R4, -RZ, RZ, 0, 0 ;  /* 0x00000000ff047431 */ /* 0x002fe400000001ff */
[----:B--2---:R-:W-:-:S04]  /*0160*/  IMAD.MOV R6, RZ, RZ, -R5 ;  /* 0x000000ffff067224 */ /* 0x004fc800078e0a05 */
[----:B------:R-:W-:Y:S01]  /*0170*/  IMAD R9, R6, R3, RZ ;  /* 0x0000000306097224 */ /* 0x000fe200078e02ff */
[----:B0-----:R-:W-:-:S03]  /*0180*/  IABS R6, R28 ;  /* 0x0000001c00067213 */ /* 0x001fc60000000000 */
[----:B------:R-:W-:-:S06]  /*0190*/  IMAD.HI.U32 R5, R5, R9, R4 ;  /* 0x0000000905057227 */ /* 0x000fcc00078e0004 */
[----:B------:R-:W-:-:S04]  /*01a0*/  IMAD.HI.U32 R5, R5, R6, RZ ;  /* 0x0000000605057227 */ /* 0x000fc800078e00ff */
[----:B------:R-:W-:-:S04]  /*01b0*/  IMAD.MOV R0, RZ, RZ, -R5 ;  /* 0x000000ffff007224 */ /* 0x000fc800078e0a05 */
[----:B------:R-:W-:-:S05]  /*01c0*/  IMAD R0, R3, R0, R6 ;  /* 0x0000000003007224 */ /* 0x000fca00078e0206 */
[----:B------:R-:W-:-:S13]  /*01d0*/  ISETP.GT.U32.AND P1, PT, R3, R0, PT ;  /* 0x000000000300720c */ /* 0x000fda0003f24070 */
[----:B------:R-:W-:Y:S01]  /*01e0*/  @!P1 IMAD.IADD R0, R0, 0x1, -R3 ;  /* 0x0000000100009824 */ /* 0x000fe200078e0a03 */
[----:B------:R-:W-:Y:S02]  /*01f0*/  @!P1 IADD3 R5, PT, PT, R5, 0x1, RZ ;  /* 0x0000000105059810 */ /* 0x000fe40007ffe0ff */
[----:B------:R-:W-:Y:S02]  /*0200*/  ISETP.NE.AND P1, PT, R7, RZ, PT ;  /* 0x000000ff0700720c */ /* 0x000fe40003f25270 */
[----:B------:R-:W-:Y:S02]  /*0210*/  ISETP.GE.U32.AND P0, PT, R0, R3, PT ;  /* 0x000000030000720c */ /* 0x000fe40003f06070 */
[----:B------:R-:W-:-:S04]  /*0220*/  LOP3.LUT R0, R28, R7, RZ, 0x3c, !PT ;  /* 0x000000071c007212 */ /* 0x000fc800078e3cff */
[----:B------:R-:W-:Y:S01]  /*0230*/  ISETP.GE.AND P2, PT, R0, RZ, PT ;  /* 0x000000ff0000720c */ /* 0x000fe20003f46270 */
[----:B------:R-:W-:-:S06]  /*0240*/  VIADD R0, R2, 0x1 ;  /* 0x0000000102007836 */ /* 0x000fcc0000000000 */
[----:B------:R-:W-:Y:S01]  /*0250*/  @P0 VIADD R5, R5, 0x1 ;  /* 0x0000000105050836 */ /* 0x000fe20000000000 */
[----:B------:R-:W-:-:S05]  /*0260*/  ISETP.GE.AND P0, PT, R0, R7, PT ;  /* 0x000000070000720c */ /* 0x000fca0003f06270 */
[----:B------:R-:W-:Y:S02]  /*0270*/  @!P2 IADD3 R5, PT, PT, -R5, RZ, RZ ;  /* 0x000000ff0505a210 */ /* 0x000fe40007ffe1ff */
[----:B------:R-:W-:-:S05]  /*0280*/  @!P1 LOP3.LUT R5, RZ, R7, RZ, 0x33, !PT ;  /* 0x00000007ff059212 */ /* 0x000fca00078e33ff */
[----:B------:R-:W-:-:S04]  /*0290*/  IMAD R9, R2, R5, RZ ;  /* 0x0000000502097224 */ /* 0x000fc800078e02ff */
[----:B------:R-:W-:-:S05]  /*02a0*/  @!P0 IMAD.IADD R28, R5, 0x1, R9 ;  /* 0x00000001051c8824 */ /* 0x000fca00078e0209 */
[----:B------:R-:W-:-:S13]  /*02b0*/  ISETP.GE.AND P0, PT, R9, R28, PT ;  /* 0x0000001c0900720c */ /* 0x000fda0003f06270 */
[----:B------:R-:W-:Y:S05]  /*02c0*/  @P0 EXIT ;  /* 0x000000000000094d */ /* 0x000fea0003800000 */
[----:B------:R-:W-:Y:S01]  /*02d0*/  IMAD.IADD R0, R28, 0x1, -R9 ;  /* 0x000000011c007824 */ /* 0x000fe200078e0a09 */
[----:B------:R-:W-:Y:S01]  /*02e0*/  MOV R5, R9 ;  /* 0x0000000900057202 */ /* 0x000fe20000000f00 */
[----:B------:R-:W-:-:S03]  /*02f0*/  IMAD.MOV.U32 R6, RZ, RZ, 0x461c4000 ;  /* 0x461c4000ff067424 */ /* 0x000fc600078e00ff */
[----:B------:R-:W-:-:S13]  /*0300*/  LOP3.LUT P0, R0, R0, 0x3, RZ, 0xc0, !PT ;  /* 0x0000000300007812 */ /* 0x000fda000780c0ff */
[----:B------:R-:W-:Y:S05]  /*0310*/  @!P0 BRA `(.L_x_1) ;  /* 0x0000000000dc8947 */ /* 0x000fea0003800000 */
[----:B------:R-:W0:Y:S01]  /*0320*/  LDC.64 R16, c[0x0][0x3b8] ;  /* 0x0000ee00ff107b82 */ /* 0x000e220000000a00 */
[----:B------:R-:W-:Y:S01]  /*0330*/  IMAD.MOV R8, RZ, RZ, -R0 ;  /* 0x000000ffff087224 */ /* 0x000fe200078e0a00 */
[----:B------:R-:W-:-:S06]  /*0340*/  MOV R5, R9 ;  /* 0x0000000900057202 */ /* 0x000fcc0000000f00 */
[----:B------:R-:W1:Y:S08]  /*0350*/  LDC.64 R14, c[0x0][0x3a0] ;  /* 0x0000e800ff0e7b82 */ /* 0x000e700000000a00 */
[----:B------:R-:W2:Y:S08]  /*0360*/  LDC.64 R18, c[0x0][0x3a8] ;  /* 0x0000ea00ff127b82 */ /* 0x000eb00000000a00 */
[----:B------:R-:W3:Y:S08]  /*0370*/  LDC.64 R20, c[0x0][0x388] ;  /* 0x0000e200ff147b82 */ /* 0x000ef00000000a00 */
[----:B------:R-:W4:Y:S02]  /*0380*/  LDC.64 R12, c[0x0][0x390] ;  /* 0x0000e400ff0c7b82 */ /* 0x000f240000000a00 */
.L_x_6:
[----:B0--3--:R-:W-:-:S05]  /*0390*/  IMAD.WIDE R10, R5, 0x4, R20 ;  /* 0x00000004050a7825 */ /* 0x009fca00078e0214 */
[----:B------:R-:W2:Y:S02]  /*03a0*/  LDG.E.CONSTANT R3, desc[UR4][R10.64] ;  /* 0x000000040a037981 */ /* 0x000ea4000c1e9900 */
[----:B--2---:R-:W-:-:S05]  /*03b0*/  IMAD.WIDE R10, R3, 0x4, R18 ;  /* 0x00000004030a7825 */ /* 0x004fca00078e0212 */
[----:B------:R-:W2:Y:S01]  /*03c0*/  LDG.E R0, desc[UR4][R10.64] ;  /* 0x000000040a007981 */ /* 0x000ea2000c1e1900 */
[----:B0-----:R-:W-:-:S04]  /*03d0*/  IMAD.WIDE R24, R3, 0x4, R16 ;  /* 0x0000000403187825 */ /* 0x001fc800078e0210 */
[----:B-1----:R-:W-:-:S04]  /*03e0*/  IMAD.WIDE R22, R3, 0x4, R14 ;  /* 0x0000000403167825 */ /* 0x002fc800078e020e */
[----:B----4-:R-:W-:-:S06]  /*03f0*/  IMAD.WIDE R26, R5, 0x4, R12 ;  /* 0x00000004051a7825 */ /* 0x010fcc00078e020c */
[----:B------:R-:W3:Y:S01]  /*0400*/  LDG.E.CONSTANT R26, desc[UR4][R26.64] ;  /* 0x000000041a1a7981 */ /* 0x000ee2000c1e9900 */
[----:B--2---:R-:W-:-:S04]  /*0410*/  FMUL R0, R0, 10000 ;  /* 0x461c400000007820 */ /* 0x004fc80000400000 */
[----:B------:R-:W0:Y:S02]  /*0420*/  F2I.TRUNC.NTZ R7, R0 ;  /* 0x0000000000077305 */ /* 0x000e24000020f100 */
[----:B0-----:R0:W-:Y:S04]  /*0430*/  STG.E desc[UR4][R24.64], R7 ;  /* 0x0000000718007986 */ /* 0x0011e8000c101904 */
[----:B------:R-:W2:Y:S01]  /*0440*/  LDG.E R4, desc[UR4][R22.64] ;  /* 0x0000000416047981 */ /* 0x000ea2000c1e1900 */
[----:B---3--:R-:W-:Y:S01]  /*0450*/  FMUL R29, R26, 10000 ;  /* 0x461c40001a1d7820 */ /* 0x008fe20000400000 */
[----:B------:R-:W-:Y:S05]  /*0460*/  YIELD ;  /* 0x0000000000007946 */ /* 0x000fea0003800000 */
[----:B--2---:R-:W-:-:S13]  /*0470*/  FSETP.NEU.AND P0, PT, R4, 3.40282346638528859812e+38, PT ;  /* 0x7f7fffff0400780b */ /* 0x004fda0003f0d000 */
[----:B------:R-:W-:-:S04]  /*0480*/  @!P0 IMAD.MOV.U32 R4, RZ, RZ, RZ ;  /* 0x000000ffff048224 */ /* 0x000fc800078e00ff */
[----:B------:R-:W-:-:S06]  /*0490*/  FFMA R29, R4, 10000, R29 ;  /* 0x461c4000041d7823 */ /* 0x000fcc000000001d */
[----:B------:R-:W1:Y:S01]  /*04a0*/  F2I.TRUNC.NTZ R29, R29 ;  /* 0x0000001d001d7305 */ /* 0x000e62000020f100 */
[----:B------:R0:W-:Y:S04]  /*04b0*/  @!P0 STG.E desc[UR4][R22.64], RZ ;  /* 0x000000ff16008986 */ /* 0x0001e8000c101904 */
[----:B-1----:R0:W-:Y:S01]  /*04c0*/  REDG.E.MIN.S32.STRONG.GPU desc[UR4][R24.64], R29 ;  /* 0x0000001d1800798e */ /* 0x0021e2000c92e304 */
[----:B------:R-:W-:Y:S05]  /*04d0*/  WARPSYNC.ALL ;  /* 0x0000000000007948 */ /* 0x000fea0003800000 */
[----:B------:R-:W-:Y:S06]  /*04e0*/  BAR.SYNC.DEFER_BLOCKING 0x0 ;  /* 0x0000000000007b1d */ /* 0x000fec0000010000 */
[----:B------:R-:W2:Y:S01]  /*04f0*/  LDG.E R4, desc[UR4][R24.64] ;  /* 0x0000000418047981 */ /* 0x000ea2000c1e1900 */
[----:B------:R-:W-:Y:S01]  /*0500*/  VIADD R8, R8, 0x1 ;  /* 0x0000000108087836 */ /* 0x000fe20000000000 */
[----:B------:R-:W-:Y:S04]  /*0510*/  BSSY.RECONVERGENT B0, `(.L_x_2) ;  /* 0x0000015000007945 */ /* 0x000fe80003800200 */
[----:B------:R-:W-:-:S02]  /*0520*/  ISETP.NE.AND P2, PT, R8, RZ, PT ;  /* 0x000000ff0800720c */ /* 0x000fc40003f45270 */
[----:B--2---:R-:W-:-:S04]  /*0530*/  ISETP.NE.AND P0, PT, R4, RZ, PT ;  /* 0x000000ff0400720c */ /* 0x004fc80003f05270 */
[----:B------:R-:W-:-:S13]  /*0540*/  ISETP.GE.OR P0, PT, R2, R3, !P0 ;  /* 0x000000030200720c */ /* 0x000fda0004706670 */
[----:B0-----:R-:W-:Y:S05]  /*0550*/  @P0 BRA `(.L_x_3) ;  /* 0x0000000000400947 */ /* 0x001fea0003800000 */
[----:B------:R-:W-:Y:S01]  /*0560*/  HFMA2 R25, -RZ, RZ, 0.60205078125, -0.443115234375 ;  /* 0x38d1b717ff197431 */ /* 0x000fe200000001ff */
[----:B------:R-:W-:Y:S01]  /*0570*/  I2FP.F32.S32 R7, R29 ;  /* 0x0000001d00077245 */ /* 0x000fe20000201400 */
[----:B------:R-:W-:Y:S01]  /*0580*/  BSSY.RECONVERGENT B1, `(.L_x_4) ;  /* 0x000000c000017945 */ /* 0x000fe20003800200 */
[----:B------:R-:W-:-:S03]  /*0590*/  I2FP.F32.S32 R3, R4 ;  /* 0x0000000400037245 */ /* 0x000fc60000201400 */
[----:B------:R0:W-:Y:S01]  /*05a0*/  STG.E desc[UR4][R22.64], R7 ;  /* 0x0000000716007986 */ /* 0x0001e2000c101904 */
[----:B------:R-:W1:Y:S01]  /*05b0*/  FCHK P0, R3, 10000 ;  /* 0x461c400003007902 */ /* 0x000e620000000000 */
[----:B------:R-:W-:-:S04]  /*05c0*/  FFMA R0, R25, -R6, 1 ;  /* 0x3f80000019007423 */ /* 0x000fc80000000806 */
[----:B------:R-:W-:-:S04]  /*05d0*/  FFMA R0, R0, R25, 9.9999997473787516356e-05 ;  /* 0x38d1b71700007423 */ /* 0x000fc80000000019 */
[----:B------:R-:W-:-:S04]  /*05e0*/  FFMA R4, R3, R0, RZ ;  /* 0x0000000003047223 */ /* 0x000fc800000000ff */
[----:B------:R-:W-:-:S04]  /*05f0*/  FFMA R25, R4, -10000, R3 ;  /* 0xc61c400004197823 */ /* 0x000fc80000000003 */
[----:B------:R-:W-:Y:S01]  /*0600*/  FFMA R0, R0, R25, R4 ;  /* 0x0000001900007223 */ /* 0x000fe20000000004 */
[----:B01----:R-:W-:Y:S06]  /*0610*/  @!P0 BRA `(.L_x_5) ;  /* 0x0000000000088947 */ /* 0x003fec0003800000 */
[----:B------:R-:W-:-:S07]  /*0620*/  MOV R4, 0x640 ;  /* 0x0000064000047802 */ /* 0x000fce0000000f00 */
[----:B------:R-:W-:Y:S05]  /*0630*/  CALL.REL.NOINC `($__internal_0_$__cuda_sm3x_div_rn_noftz_f32_slowpath) ;  /* 0x0000000800fc7944 */ /* 0x000fea0003c00000 */
.L_x_5:
[----:B------:R-:W-:Y:S05]  /*0640*/  BSYNC.RECONVERGENT B1 ;  /* 0x0000000000017941 */ /* 0x000fea0003800200 */
.L_x_4:
[----:B------:R0:W-:Y:S02]  /*0650*/  STG.E desc[UR4][R10.64], R0 ;  /* 0x000000000a007986 */ /* 0x0001e4000c101904 */
.L_x_3:
[----:B------:R-:W-:Y:S05]  /*0660*/  BSYNC.RECONVERGENT B0 ;  /* 0x0000000000007941 */ /* 0x000fea0003800200 */
.L_x_2:
[----:B------:R-:W-:Y:S01]  /*0670*/  VIADD R5, R5, 0x1 ;  /* 0x0000000105057836 */ /* 0x000fe20000000000 */
[----:B------:R-:W-:Y:S06]  /*0680*/  @P2 BRA `(.L_x_6) ;  /* 0xfffffffc00402947 */ /* 0x000fec000383ffff */
.L_x_1:
[----:B0-----:R-:W-:-:S05]  /*0690*/  IMAD.IADD R0, R9, 0x1, -R28 ;  /* 0x0000000109007824 */ /* 0x001fca00078e0a1c */
[----:B------:R-:W-:-:S13]  /*06a0*/  ISETP.GT.U32.AND P0, PT, R0, -0x4, PT ;  /* 0xfffffffc0000780c */ /* 0x000fda0003f04070 */
[----:B------:R-:W-:Y:S05]  /*06b0*/  @P0 EXIT ;  /* 0x000000000000094d */ /* 0x000fea0003800000 */
[----:B------:R-:W0:Y:S01]  /*06c0*/  LDC.64 R14, c[0x0][0x390] ;  /* 0x0000e400ff0e7b82 */ /* 0x000e220000000a00 */
[----:B------:R-:W-:-:S07]  /*06d0*/  IMAD.IADD R28, R5, 0x1, -R28 ;  /* 0x00000001051c7824 */ /* 0x000fce00078e0a1c */
[----:B------:R-:W1:Y:S08]  /*06e0*/  LDC.64 R16, c[0x0][0x388] ;  /* 0x0000e200ff107b82 */ /* 0x000e700000000a00 */
[----:B------:R-:W2:Y:S08]  /*06f0*/  LDC.64 R22, c[0x0][0x3b8] ;  /* 0x0000ee00ff167b82 */ /* 0x000eb00000000a00 */
[----:B------:R-:W3:Y:S01]  /*0700*/  LDC.64 R20, c[0x0][0x3a0] ;  /* 0x0000e800ff147b82 */ /* 0x000ee20000000a00 */
[----:B0-----:R-:W-:-:S05]  /*0710*/  IADD3 R14, P1, PT, R14, 0x8, RZ ;  /* 0x000000080e0e7810 */ /* 0x001fca0007f3e0ff */
[----:B------:R-:W-:Y:S02]  /*0720*/  IMAD.X R15, RZ, RZ, R15, P1 ;  /* 0x000000ffff0f7224 */ /* 0x000fe400008e060f */
[----:B------:R-:W0:Y:S01]  /*0730*/  LDC.64 R18, c[0x0][0x3a8] ;  /* 0x0000ea00ff127b82 */ /* 0x000e220000000a00 */
[----:B-1----:R-:W-:-:S04]  /*0740*/  IADD3 R16, P0, PT, R16, 0x8, RZ ;  /* 0x0000000810107810 */ /* 0x002fc80007f1e0ff */
[----:B------:R-:W-:-:S09]  /*0750*/  IADD3.X R17, PT, PT, RZ, R17, RZ, P0, !PT ;  /* 0x00000011ff117210 */ /* 0x000fd200007fe4ff */
.L_x_23:
[----:B------:R-:W-:-:S05]  /*0760*/  IMAD.WIDE R12, R5, 0x4, R16 ;  /* 0x00000004050c7825 */ /* 0x000fca00078e0210 */
[----:B0-----:R-:W0:Y:S02]  /*0770*/  LDG.E.CONSTANT R3, desc[UR4][R12.64+-0x8] ;  /* 0xfffff8040c037981 */ /* 0x001e24000c1e9900 */
[----:B0-----:R-:W-:-:S05]  /*0780*/  IMAD.WIDE R8, R3, 0x4, R18 ;  /* 0x0000000403087825 */ /* 0x001fca00078e0212 */
[----:B------:R-:W4:Y:S01]  /*0790*/  LDG.E R0, desc[UR4][R8.64] ;  /* 0x0000000408007981 */ /* 0x000f22000c1e1900 */
[----:B--2---:R-:W-:-:S04]  /*07a0*/  IMAD.WIDE R26, R3, 0x4, R22 ;  /* 0x00000004031a7825 */ /* 0x004fc800078e0216 */
[----:B---3--:R-:W-:-:S04]  /*07b0*/  IMAD.WIDE R24, R3, 0x4, R20 ;  /* 0x0000000403187825 */ /* 0x008fc800078e0214 */
[----:B------:R-:W-:-:S05]  /*07c0*/  IMAD.WIDE R10, R5, 0x4, R14 ;  /* 0x00000004050a7825 */ /* 0x000fca00078e020e */
[----:B------:R-:W2:Y:S01]  /*07d0*/  LDG.E.CONSTANT R29, desc[UR4][R10.64+-0x8] ;  /* 0xfffff8040a1d7981 */ /* 0x000ea2000c1e9900 */
[----:B----4-:R-:W-:-:S04]  /*07e0*/  FMUL R0, R0, 10000 ;  /* 0x461c400000007820 */ /* 0x010fc80000400000 */
[----:B------:R-:W0:Y:S02]  /*07f0*/  F2I.TRUNC.NTZ R7, R0 ;  /* 0x0000000000077305 */ /* 0x000e24000020f100 */
[----:B0-----:R0:W-:Y:S04]  /*0800*/  STG.E desc[UR4][R26.64], R7 ;  /* 0x000000071a007986 */ /* 0x0011e8000c101904 */
[----:B------:R-:W3:Y:S01]  /*0810*/  LDG.E R4, desc[UR4][R24.64] ;  /* 0x0000000418047981 */ /* 0x000ee2000c1e1900 */
[----:B--2---:R-:W-:Y:S01]  /*0820*/  FMUL R29, R29, 10000 ;  /* 0x461c40001d1d7820 */ /* 0x004fe20000400000 */
[----:B------:R-:W-:Y:S05]  /*0830*/  YIELD ;  /* 0x0000000000007946 */ /* 0x000fea0003800000 */
[----:B---3--:R-:W-:-:S13]  /*0840*/  FSETP.NEU.AND P0, PT, R4, 3.40282346638528859812e+38, PT ;  /* 0x7f7fffff0400780b */ /* 0x008fda0003f0d000 */
[----:B------:R-:W-:-:S05]  /*0850*/  @!P0 MOV R4, RZ ;  /* 0x000000ff00048202 */ /* 0x000fca0000000f00 */
        /* <DEDUP_REMOVED lines=13> */
[----:B------:R-:W-:Y:S01]  /*0930*/  I2FP.F32.S32 R3, R29 ;  /* 0x0000001d00037245 */ /* 0x000fe20000201400 */
[----:B------:R-:W-:Y:S01]  /*0940*/  IMAD.MOV.U32 R7, RZ, RZ, 0x38d1b717 ;  /* 0x38d1b717ff077424 */ /* 0x000fe200078e00ff */
[----:B------:R-:W-:Y:S01]  /*0950*/  I2FP.F32.S32 R26, R0 ;  /* 0x00000000001a7245 */ /* 0x000fe20000201400 */
[----:B------:R-:W-:Y:S02]  /*0960*/  BSSY.RECONVERGENT B1, `(.L_x_9) ;  /* 0x000000c000017945 */ /* 0x000fe40003800200 */
        /* <DEDUP_REMOVED lines=8> */
[----:B------:R-:W-:Y:S02]  /*09f0*/  MOV R3, R26 ;  /* 0x0000001a00037202 */ /* 0x000fe40000000f00 */
[----:B------:R-:W-:-:S07]  /*0a00*/  MOV R4, 0xa20 ;  /* 0x00000a2000047802 */ /* 0x000fce0000000f00 */
[----:B------:R-:W-:Y:S05]  /*0a10*/  CALL.REL.NOINC `($__internal_0_$__cuda_sm3x_div_rn_noftz_f32_slowpath) ;  /* 0x0000000800047944 */ /* 0x000fea0003c00000 */
.L_x_10:
[----:B------:R-:W-:Y:S05]  /*0a20*/  BSYNC.RECONVERGENT B1 ;  /* 0x0000000000017941 */ /* 0x000fea0003800200 */
.L_x_9:
[----:B------:R0:W-:Y:S02]  /*0a30*/  STG.E desc[UR4][R8.64], R0 ;  /* 0x0000000008007986 */ /* 0x0001e4000c101904 */
.L_x_8:
[----:B------:R-:W-:Y:S05]  /*0a40*/  BSYNC.RECONVERGENT B0 ;  /* 0x0000000000007941 */ /* 0x000fea0003800200 */
.L_x_7:
[----:B------:R-:W0:Y:S04]  /*0a50*/  LDG.E.CONSTANT R3, desc[UR4][R12.64+-0x4] ;  /* 0xfffffc040c037981 */ /* 0x000e28000c1e9900 */
[----:B------:R-:W2:Y:S01]  /*0a60*/  LDG.E.CONSTANT R29, desc[UR4][R10.64+-0x4] ;  /* 0xfffffc040a1d7981 */ /* 0x000ea2000c1e9900 */
[----:B0-----:R-:W-:-:S05]  /*0a70*/  IMAD.WIDE R8, R3, 0x4, R18 ;  /* 0x0000000403087825 */ /* 0x001fca00078e0212 */
[----:B------:R-:W3:Y:S01]  /*0a80*/  LDG.E R0, desc[UR4][R8.64] ;  /* 0x0000000408007981 */ /* 0x000ee2000c1e1900 */
[----:B------:R-:W-:-:S04]  /*0a90*/  IMAD.WIDE R26, R3, 0x4, R22 ;  /* 0x00000004031a7825 */ /* 0x000fc800078e0216 */
[----:B------:R-:W-:-:S04]  /*0aa0*/  IMAD.WIDE R24, R3, 0x4, R20 ;  /* 0x0000000403187825 */ /* 0x000fc800078e0214 */
[----:B---3--:R-:W-:-:S04]  /*0ab0*/  FMUL R0, R0, 10000 ;  /* 0x461c400000007820 */ /* 0x008fc80000400000 */
[----:B------:R-:W0:Y:S02]  /*0ac0*/  F2I.TRUNC.NTZ R7, R0 ;  /* 0x0000000000077305 */ /* 0x000e24000020f100 */
[----:B0-----:R0:W-:Y:S04]  /*0ad0*/  STG.E desc[UR4][R26.64], R7 ;  /* 0x000000071a007986 */ /* 0x0011e8000c101904 */
[----:B------:R-:W3:Y:S01]  /*0ae0*/  LDG.E R4, desc[UR4][R24.64] ;  /* 0x0000000418047981 */ /* 0x000ee2000c1e1900 */
[----:B--2---:R-:W-:Y:S01]  /*0af0*/  FMUL R29, R29, 10000 ;  /* 0x461c40001d1d7820 */ /* 0x004fe20000400000 */
[----:B---3--:R-:W-:-:S13]  /*0b00*/  FSETP.NEU.AND P0, PT, R4, 3.40282346638528859812e+38, PT ;  /* 0x7f7fffff0400780b */ /* 0x008fda0003f0d000 */
[----:B------:R-:W-:-:S04]  /*0b10*/  @!P0 IMAD.MOV.U32 R4, RZ, RZ, RZ ;  /* 0x000000ffff048224 */ /* 0x000fc800078e00ff */
[----:B------:R-:W-:-:S06]  /*0b20*/  FFMA R29, R4, 10000, R29 ;  /* 0x461c4000041d7823 */ /* 0x000fcc000000001d */
[----:B------:R-:W1:Y:S01]  /*0b30*/  F2I.TRUNC.NTZ R29, R29 ;  /* 0x0000001d001d7305 */ /* 0x000e62000020f100 */
[----:B------:R0:W-:Y:S04]  /*0b40*/  @!P0 STG.E desc[UR4][R24.64], RZ ;  /* 0x000000ff18008986 */ /* 0x0001e8000c101904 */
[----:B-1----:R0:W-:Y:S01]  /*0b50*/  REDG.E.MIN.S32.STRONG.GPU desc[UR4][R26.64], R29 ;  /* 0x0000001d1a00798e */ /* 0x0021e2000c92e304 */
[----:B------:R-:W-:Y:S06]  /*0b60*/  BAR.SYNC.DEFER_BLOCKING 0x0 ;  /* 0x0000000000007b1d */ /* 0x000fec0000010000 */
[----:B------:R-:W2:Y:S01]  /*0b70*/  LDG.E R0, desc[UR4][R26.64] ;  /* 0x000000041a007981 */ /* 0x000ea2000c1e1900 */
[----:B------:R-:W-:Y:S01]  /*0b80*/  BSSY.RECONVERGENT B0, `(.L_x_11) ;  /* 0x0000015000007945 */ /* 0x000fe20003800200 */
        /* <DEDUP_REMOVED lines=18> */
.L_x_14:
[----:B------:R-:W-:Y:S05]  /*0cb0*/  BSYNC.RECONVERGENT B1 ;  /* 0x0000000000017941 */ /* 0x000fea0003800200 */
.L_x_13:
[----:B------:R0:W-:Y:S02]  /*0cc0*/  STG.E desc[UR4][R8.64], R0 ;  /* 0x0000000008007986 */ /* 0x0001e4000c101904 */
.L_x_12:
[----:B------:R-:W-:Y:S05]  /*0cd0*/  BSYNC.RECONVERGENT B0 ;  /* 0x0000000000007941 */ /* 0x000fea0003800200 */
.L_x_11:
        /* <DEDUP_REMOVED lines=38> */
.L_x_18:
[----:B------:R-:W-:Y:S05]  /*0f40*/  BSYNC.RECONVERGENT B1 ;  /* 0x0000000000017941 */ /* 0x000fea0003800200 */
.L_x_17:
[----:B------:R0:W-:Y:S02]  /*0f50*/  STG.E desc[UR4][R8.64], R0 ;  /* 0x0000000008007986 */ /* 0x0001e4000c101904 */
.L_x_16:
[----:B------:R-:W-:Y:S05]  /*0f60*/  BSYNC.RECONVERGENT B0 ;  /* 0x0000000000007941 */ /* 0x000fea0003800200 */
.L_x_15:
        /* <DEDUP_REMOVED lines=38> */
.L_x_22:
[----:B------:R-:W-:Y:S05]  /*11d0*/  BSYNC.RECONVERGENT B1 ;  /* 0x0000000000017941 */ /* 0x000fea0003800200 */
.L_x_21:
[----:B------:R0:W-:Y:S02]  /*11e0*/  STG.E desc[UR4][R8.64], R0 ;  /* 0x0000000008007986 */ /* 0x0001e4000c101904 */
.L_x_20:
[----:B------:R-:W-:Y:S05]  /*11f0*/  BSYNC.RECONVERGENT B0 ;  /* 0x0000000000007941 */ /* 0x000fea0003800200 */
.L_x_19:
[----:B------:R-:W-:Y:S01]  /*1200*/  VIADD R5, R5, 0x4 ;  /* 0x0000000405057836 */ /* 0x000fe20000000000 */
[----:B------:R-:W-:Y:S06]  /*1210*/  @P2 BRA `(.L_x_23) ;  /* 0xfffffff400502947 */ /* 0x000fec000383ffff */
[----:B------:R-:W-:Y:S05]  /*1220*/  EXIT ;  /* 0x000000000000794d */ /* 0x000fea0003800000 */
        .weak           $__internal_0_$__cuda_sm3x_div_rn_noftz_f32_slowpath
        .type           $__internal_0_$__cuda_sm3x_div_rn_noftz_f32_slowpath,@function
        .size           $__internal_0_$__cuda_sm3x_div_rn_noftz_f32_slowpath,(.L_x_37 - $__internal_0_$__cuda_sm3x_div_rn_noftz_f32_slowpath)
$__internal_0_$__cuda_sm3x_div_rn_noftz_f32_slowpath:
[----:B------:R-:W-:Y:S01]  /*1230*/  SHF.R.U32.HI R7, RZ, 0x17, R6 ;  /* 0x00000017ff077819 */ /* 0x000fe20000011606 */
[----:B------:R-:W-:Y:S01]  /*1240*/  BSSY.RECONVERGENT B2, `(.L_x_24) ;  /* 0x0000065000027945 */ /* 0x000fe20003800200 */
[----:B------:R-:W-:Y:S01]  /*1250*/  SHF.R.U32.HI R24, RZ, 0x17, R3 ;  /* 0x00000017ff187819 */ /* 0x000fe20000011603 */
[----:B------:R-:W-:Y:S01]  /*1260*/  IMAD.MOV.U32 R26, RZ, RZ, 0x461c4000 ;  /* 0x461c4000ff1a7424 */ /* 0x000fe200078e00ff */
[----:B------:R-:W-:Y:S02]  /*1270*/  LOP3.LUT R7, R7, 0xff, RZ, 0xc0, !PT ;  /* 0x000000ff07077812 */ /* 0x000fe400078ec0ff */
[----:B------:R-:W-:-:S03]  /*1280*/  LOP3.LUT R24, R24, 0xff, RZ, 0xc0, !PT ;  /* 0x000000ff18187812 */ /* 0x000fc600078ec0ff */
[----:B------:R-:W-:Y:S01]  /*1290*/  VIADD R0, R7, 0xffffffff ;  /* 0xffffffff07007836 */ /* 0x000fe20000000000 */
[----:B------:R-:W-:-:S04]  /*12a0*/  IADD3 R25, PT, PT, R24, -0x1, RZ ;  /* 0xffffffff18197810 */ /* 0x000fc80007ffe0ff */
[----:B------:R-:W-:-:S04]  /*12b0*/  ISETP.GT.U32.AND P0, PT, R0, 0xfd, PT ;  /* 0x000000fd0000780c */ /* 0x000fc80003f04070 */
[----:B------:R-:W-:-:S13]  /*12c0*/  ISETP.GT.U32.OR P0, PT, R25, 0xfd, P0 ;  /* 0x000000fd1900780c */ /* 0x000fda0000704470 */
[----:B------:R-:W-:Y:S01]  /*12d0*/  @!P0 IMAD.MOV.U32 R27, RZ, RZ, RZ ;  /* 0x000000ffff1b8224 */ /* 0x000fe200078e00ff */
[----:B------:R-:W-:Y:S06]  /*12e0*/  @!P0 BRA `(.L_x_25) ;  /* 0x0000000000648947 */ /* 0x000fec0003800000 */
[----:B------:R-:W-:Y:S01]  /*12f0*/  HFMA2 R0, -RZ, RZ, 6.109375, 2 ;  /* 0x461c4000ff007431 */ /* 0x000fe200000001ff */
[----:B------:R-:W-:-:S04]  /*1300*/  FSETP.GTU.FTZ.AND P0, PT, |R3|, +INF , PT ;  /* 0x7f8000000300780b */ /* 0x000fc80003f1c200 */
[----:B------:R-:W-:-:S04]  /*1310*/  FSETP.GTU.FTZ.AND P1, PT, |R0|, +INF , PT ;  /* 0x7f8000000000780b */ /* 0x000fc80003f3c200 */
[----:B------:R-:W-:-:S13]  /*1320*/  PLOP3.LUT P0, PT, P0, P1, PT, 0xf8, 0x8f ;  /* 0x00000000008f781c */ /* 0x000fda0000703f70 */
[----:B------:R-:W-:Y:S05]  /*1330*/  @P0 BRA `(.L_x_26) ;  /* 0x0000000400500947 */ /* 0x000fea0003800000 */
[----:B------:R-:W-:-:S13]  /*1340*/  LOP3.LUT P0, RZ, R26, 0x7fffffff, R3, 0xc8, !PT ;  /* 0x7fffffff1aff7812 */ /* 0x000fda000780c803 */
[----:B------:R-:W-:Y:S05]  /*1350*/  @!P0 BRA `(.L_x_27) ;  /* 0x0000000400408947 */ /* 0x000fea0003800000 */
[C---:B------:R-:W-:Y:S02]  /*1360*/  FSETP.NEU.FTZ.AND P3, PT, |R3|.reuse, +INF , PT ;  /* 0x7f8000000300780b */ /* 0x040fe40003f7d200 */
[----:B------:R-:W-:Y:S02]  /*1370*/  FSETP.NEU.FTZ.AND P1, PT, |R0|, +INF , PT ;  /* 0x7f8000000000780b */ /* 0x000fe40003f3d200 */
[----:B------:R-:W-:-:S11]  /*1380*/  FSETP.NEU.FTZ.AND P0, PT, |R3|, +INF , PT ;  /* 0x7f8000000300780b */ /* 0x000fd60003f1d200 */
[----:B------:R-:W-:Y:S05]  /*1390*/  @!P1 BRA !P3, `(.L_x_27) ;  /* 0x0000000400309947 */ /* 0x000fea0005800000 */
[----:B------:R-:W-:-:S04]  /*13a0*/  LOP3.LUT P3, RZ, R3, 0x7fffffff, RZ, 0xc0, !PT ;  /* 0x7fffffff03ff7812 */ /* 0x000fc8000786c0ff */
[----:B------:R-:W-:-:S13]  /*13b0*/  PLOP3.LUT P1, PT, P1, P3, PT, 0x2f, 0xf2 ;  /* 0x0000000000f2781c */ /* 0x000fda0000f26577 */
[----:B------:R-:W-:Y:S05]  /*13c0*/  @P1 BRA `(.L_x_28) ;  /* 0x00000004001c1947 */ /* 0x000fea0003800000 */
[----:B------:R-:W-:-:S04]  /*13d0*/  LOP3.LUT P1, RZ, R26, 0x7fffffff, RZ, 0xc0, !PT ;  /* 0x7fffffff1aff7812 */ /* 0x000fc8000782c0ff */
[----:B------:R-:W-:-:S13]  /*13e0*/  PLOP3.LUT P0, PT, P0, P1, PT, 0x2f, 0xf2 ;  /* 0x0000000000f2781c */ /* 0x000fda0000702577 */
[----:B------:R-:W-:Y:S05]  /*13f0*/  @P0 BRA `(.L_x_29) ;  /* 0x0000000400040947 */ /* 0x000fea0003800000 */
[----:B------:R-:W-:Y:S01]  /*1400*/  ISETP.GE.AND P0, PT, R25, RZ, PT ;  /* 0x000000ff1900720c */ /* 0x000fe20003f06270 */
[----:B------:R-:W-:-:S05]  /*1410*/  VIADD R25, R7, 0xffffffff ;  /* 0xffffffff07197836 */ /* 0x000fca0000000000 */
[----:B------:R-:W-:-:S07]  /*1420*/  ISETP.GE.AND P1, PT, R25, RZ, PT ;  /* 0x000000ff1900720c */ /* 0x000fce0003f26270 */
[----:B------:R-:W-:Y:S01]  /*1430*/  @P0 IMAD.MOV.U32 R27, RZ, RZ, RZ ;  /* 0x000000ffff1b0224 */ /* 0x000fe200078e00ff */
[----:B------:R-:W-:Y:S01]  /*1440*/  @!P0 MOV R27, 0xffffffc0 ;  /* 0xffffffc0001b8802 */ /* 0x000fe20000000f00 */
[----:B------:R-:W-:-:S04]  /*1450*/  @!P0 FFMA R3, R3, 1.84467440737095516160e+19, RZ ;  /* 0x5f80000003038823 */ /* 0x000fc800000000ff */
[----:B------:R-:W-:Y:S01]  /*1460*/  @!P1 FFMA R26, R0, 1.84467440737095516160e+19, RZ ;  /* 0x5f800000001a9823 */ /* 0x000fe200000000ff */
[----:B------:R-:W-:-:S07]  /*1470*/  @!P1 VIADD R27, R27, 0x40 ;  /* 0x000000401b1b9836 */ /* 0x000fce0000000000 */
.L_x_25:
[----:B------:R-:W-:Y:S01]  /*1480*/  LEA R29, R7, 0xc0800000, 0x17 ;  /* 0xc0800000071d7811 */ /* 0x000fe200078eb8ff */
[----:B------:R-:W-:Y:S01]  /*1490*/  BSSY.RECONVERGENT B3, `(.L_x_30) ;  /* 0x0000036000037945 */ /* 0x000fe20003800200 */
[----:B------:R-:W-:-:S03]  /*14a0*/  IADD3 R0, PT, PT, R24, -0x7f, RZ ;  /* 0xffffff8118007810 */ /* 0x000fc60007ffe0ff */
[----:B------:R-:W-:Y:S01]  /*14b0*/  IMAD.IADD R29, R26, 0x1, -R29 ;  /* 0x000000011a1d7824 */ /* 0x000fe200078e0a1d */
[C---:B------:R-:W-:Y:S01]  /*14c0*/  IADD3 R26, PT, PT, R0.reuse, 0x7f, -R7 ;  /* 0x0000007f001a7810 */ /* 0x040fe20007ffe807 */
[----:B------:R-:W-:Y:S02]  /*14d0*/  IMAD R3, R0, -0x800000, R3 ;  /* 0xff80000000037824 */ /* 0x000fe400078e0203 */
[----:B------:R-:W0:Y:S01]  /*14e0*/  MUFU.RCP R25, R29 ;  /* 0x0000001d00197308 */ /* 0x000e220000001000 */
[----:B------:R-:W-:Y:S01]  /*14f0*/  FADD.FTZ R24, -R29, -RZ ;  /* 0x800000ff1d187221 */ /* 0x000fe20000010100 */
[----:B------:R-:W-:-:S03]  /*1500*/  IMAD.IADD R26, R26, 0x1, R27 ;  /* 0x000000011a1a7824 */ /* 0x000fc600078e021b */
[----:B0-----:R-:W-:-:S04]  /*1510*/  FFMA R0, R25, R24, 1 ;  /* 0x3f80000019007423 */ /* 0x001fc80000000018 */
[----:B------:R-:W-:-:S04]  /*1520*/  FFMA R0, R25, R0, R25 ;  /* 0x0000000019007223 */ /* 0x000fc80000000019 */
[----:B------:R-:W-:-:S04]  /*1530*/  FFMA R7, R3, R0, RZ ;  /* 0x0000000003077223 */ /* 0x000fc800000000ff */
[----:B------:R-:W-:-:S04]  /*1540*/  FFMA R25, R24, R7, R3 ;  /* 0x0000000718197223 */ /* 0x000fc80000000003 */
[----:B------:R-:W-:-:S04]  /*1550*/  FFMA R25, R0, R25, R7 ;  /* 0x0000001900197223 */ /* 0x000fc80000000007 */
[----:B------:R-:W-:-:S04]  /*1560*/  FFMA R24, R24, R25, R3 ;  /* 0x0000001918187223 */ /* 0x000fc80000000003 */
[----:B------:R-:W-:-:S05]  /*1570*/  FFMA R3, R0, R24, R25 ;  /* 0x0000001800037223 */ /* 0x000fca0000000019 */
[----:B------:R-:W-:-:S04]  /*1580*/  SHF.R.U32.HI R7, RZ, 0x17, R3 ;  /* 0x00000017ff077819 */ /* 0x000fc80000011603 */
[----:B------:R-:W-:-:S04]  /*1590*/  LOP3.LUT R7, R7, 0xff, RZ, 0xc0, !PT ;  /* 0x000000ff07077812 */ /* 0x000fc800078ec0ff */
[----:B------:R-:W-:-:S05]  /*15a0*/  IADD3 R7, PT, PT, R7, R26, RZ ;  /* 0x0000001a07077210 */ /* 0x000fca0007ffe0ff */
[----:B------:R-:W-:-:S05]  /*15b0*/  VIADD R27, R7, 0xffffffff ;  /* 0xffffffff071b7836 */ /* 0x000fca0000000000 */
[----:B------:R-:W-:-:S13]  /*15c0*/  ISETP.GE.U32.AND P0, PT, R27, 0xfe, PT ;  /* 0x000000fe1b00780c */ /* 0x000fda0003f06070 */
[----:B------:R-:W-:Y:S05]  /*15d0*/  @!P0 BRA `(.L_x_31) ;  /* 0x0000000000808947 */ /* 0x000fea0003800000 */
[----:B------:R-:W-:-:S13]  /*15e0*/  ISETP.GT.AND P0, PT, R7, 0xfe, PT ;  /* 0x000000fe0700780c */ /* 0x000fda0003f04270 */
[----:B------:R-:W-:Y:S05]  /*15f0*/  @P0 BRA `(.L_x_32) ;  /* 0x00000000006c0947 */ /* 0x000fea0003800000 */
[----:B------:R-:W-:-:S13]  /*1600*/  ISETP.GE.AND P0, PT, R7, 0x1, PT ;  /* 0x000000010700780c */ /* 0x000fda0003f06270 */
[----:B------:R-:W-:Y:S05]  /*1610*/  @P0 BRA `(.L_x_33) ;  /* 0x0000000000740947 */ /* 0x000fea0003800000 */
[----:B------:R-:W-:Y:S02]  /*1620*/  ISETP.GE.AND P0, PT, R7, -0x18, PT ;  /* 0xffffffe80700780c */ /* 0x000fe40003f06270 */
[----:B------:R-:W-:-:S11]  /*1630*/  LOP3.LUT R3, R3, 0x80000000, RZ, 0xc0, !PT ;  /* 0x8000000003037812 */ /* 0x000fd600078ec0ff */
[----:B------:R-:W-:Y:S05]  /*1640*/  @!P0 BRA `(.L_x_33) ;  /* 0x0000000000688947 */ /* 0x000fea0003800000 */
[CCC-:B------:R-:W-:Y:S01]  /*1650*/  FFMA.RP R26, R0.reuse, R24.reuse, R25.reuse ;  /* 0x00000018001a7223 */ /* 0x1c0fe20000008019 */
[CCC-:B------:R-:W-:Y:S01]  /*1660*/  FFMA.RM R27, R0.reuse, R24.reuse, R25.reuse ;  /* 0x00000018001b7223 */ /* 0x1c0fe20000004019 */
[----:B------:R-:W-:Y:S01]  /*1670*/  FFMA.RZ R0, R0, R24, R25 ;  /* 0x0000001800007223 */ /* 0x000fe2000000c019 */
[C---:B------:R-:W-:Y:S02]  /*1680*/  IADD3 R24, PT, PT, R7.reuse, 0x20, RZ ;  /* 0x0000002007187810 */ /* 0x040fe40007ffe0ff */
[C---:B------:R-:W-:Y:S02]  /*1690*/  ISETP.NE.AND P3, PT, R7.reuse, RZ, PT ;  /* 0x000000ff0700720c */ /* 0x040fe40003f65270 */
[----:B------:R-:W-:Y:S02]  /*16a0*/  LOP3.LUT R0, R0, 0x7fffff, RZ, 0xc0, !PT ;  /* 0x007fffff00007812 */ /* 0x000fe400078ec0ff */
[----:B------:R-:W-:Y:S01]  /*16b0*/  ISETP.NE.AND P1, PT, R7, RZ, PT ;  /* 0x000000ff0700720c */ /* 0x000fe20003f25270 */
[----:B------:R-:W-:Y:S01]  /*16c0*/  IMAD.MOV R7, RZ, RZ, -R7 ;  /* 0x000000ffff077224 */ /* 0x000fe200078e0a07 */
[----:B------:R-:W-:-:S02]  /*16d0*/  LOP3.LUT R25, R0, 0x800000, RZ, 0xfc, !PT ;  /* 0x0080000000197812 */ /* 0x000fc400078efcff */
[----:B------:R-:W-:Y:S02]  /*16e0*/  FSETP.NEU.FTZ.AND P0, PT, R26, R27, PT ;  /* 0x0000001b1a00720b */ /* 0x000fe40003f1d000 */
[----:B------:R-:W-:Y:S02]  /*16f0*/  SHF.L.U32 R24, R25, R24, RZ ;  /* 0x0000001819187219 */ /* 0x000fe400000006ff */
[----:B------:R-:W-:Y:S02]  /*1700*/  SEL R0, R7, RZ, P3 ;  /* 0x000000ff07007207 */ /* 0x000fe40001800000 */
[----:B------:R-:W-:Y:S02]  /*1710*/  ISETP.NE.AND P1, PT, R24, RZ, P1 ;  /* 0x000000ff1800720c */ /* 0x000fe40000f25270 */
[----:B------:R-:W-:Y:S02]  /*1720*/  SHF.R.U32.HI R25, RZ, R0, R25 ;  /* 0x00000000ff197219 */ /* 0x000fe40000011619 */
[----:B------:R-:W-:-:S02]  /*1730*/  PLOP3.LUT P0, PT, P0, P1, PT, 0xf8, 0x8f ;  /* 0x00000000008f781c */ /* 0x000fc40000703f70 */
[----:B------:R-:W-:Y:S02]  /*1740*/  SHF.R.U32.HI R7, RZ, 0x1, R25 ;  /* 0x00000001ff077819 */ /* 0x000fe40000011619 */
[----:B------:R-:W-:-:S04]  /*1750*/  SEL R0, RZ, 0x1, !P0 ;  /* 0x00000001ff007807 */ /* 0x000fc80004000000 */
[----:B------:R-:W-:-:S04]  /*1760*/  LOP3.LUT R0, R0, 0x1, R7, 0xf8, !PT ;  /* 0x0000000100007812 */ /* 0x000fc800078ef807 */
[----:B------:R-:W-:-:S04]  /*1770*/  LOP3.LUT R0, R0, R25, RZ, 0xc0, !PT ;  /* 0x0000001900007212 */ /* 0x000fc800078ec0ff */
[----:B------:R-:W-:-:S04]  /*1780*/  IADD3 R0, PT, PT, R7, R0, RZ ;  /* 0x0000000007007210 */ /* 0x000fc80007ffe0ff */
[----:B------:R-:W-:Y:S01]  /*1790*/  LOP3.LUT R3, R0, R3, RZ, 0xfc, !PT ;  /* 0x0000000300037212 */ /* 0x000fe200078efcff */
[----:B------:R-:W-:Y:S06]  /*17a0*/  BRA `(.L_x_33) ;  /* 0x0000000000107947 */ /* 0x000fec0003800000 */
.L_x_32:
[----:B------:R-:W-:-:S04]  /*17b0*/  LOP3.LUT R3, R3, 0x80000000, RZ, 0xc0, !PT ;  /* 0x8000000003037812 */ /* 0x000fc800078ec0ff */
[----:B------:R-:W-:Y:S01]  /*17c0*/  LOP3.LUT R3, R3, 0x7f800000, RZ, 0xfc, !PT ;  /* 0x7f80000003037812 */ /* 0x000fe200078efcff */
[----:B------:R-:W-:Y:S06]  /*17d0*/  BRA `(.L_x_33) ;  /* 0x0000000000047947 */ /* 0x000fec0003800000 */
.L_x_31:
[----:B------:R-:W-:-:S07]  /*17e0*/  IMAD R3, R26, 0x800000, R3 ;  /* 0x008000001a037824 */ /* 0x000fce00078e0203 */
.L_x_33:
[----:B------:R-:W-:Y:S05]  /*17f0*/  BSYNC.RECONVERGENT B3 ;  /* 0x0000000000037941 */ /* 0x000fea0003800200 */
.L_x_30:
[----:B------:R-:W-:Y:S05]  /*1800*/  BRA `(.L_x_34) ;  /* 0x0000000000207947 */ /* 0x000fea0003800000 */
.L_x_29:
[----:B------:R-:W-:-:S04]  /*1810*/  LOP3.LUT R3, R26, 0x80000000, R3, 0x48, !PT ;  /* 0x800000001a037812 */ /* 0x000fc800078e4803 */
[----:B------:R-:W-:Y:S01]  /*1820*/  LOP3.LUT R3, R3, 0x7f800000, RZ, 0xfc, !PT ;  /* 0x7f80000003037812 */ /* 0x000fe200078efcff */
[----:B------:R-:W-:Y:S06]  /*1830*/  BRA `(.L_x_34) ;  /* 0x0000000000147947 */ /* 0x000fec0003800000 */
.L_x_28:
[----:B------:R-:W-:Y:S01]  /*1840*/  LOP3.LUT R3, R26, 0x80000000, R3, 0x48, !PT ;  /* 0x800000001a037812 */ /* 0x000fe200078e4803 */
[----:B------:R-:W-:Y:S06]  /*1850*/  BRA `(.L_x_34) ;  /* 0x00000000000c7947 */ /* 0x000fec0003800000 */
.L_x_27:
[----:B------:R-:W0:Y:S01]  /*1860*/  MUFU.RSQ R3, -QNAN ;  /* 0xffc0000000037908 */ /* 0x000e220000001400 */
[----:B------:R-:W-:Y:S05]  /*1870*/  BRA `(.L_x_34) ;  /* 0x0000000000047947 */ /* 0x000fea0003800000 */
.L_x_26:
[----:B------:R-:W-:-:S07]  /*1880*/  FADD.FTZ R3, R3, R0 ;  /* 0x0000000003037221 */ /* 0x000fce0000010000 */
.L_x_34:
[----:B------:R-:W-:Y:S05]  /*1890*/  BSYNC.RECONVERGENT B2 ;  /* 0x0000000000027941 */ /* 0x000fea0003800200 */
.L_x_24:
[----:B------:R-:W-:Y:S02]  /*18a0*/  HFMA2 R25, -RZ, RZ, 0, 0 ;  /* 0x00000000ff197431 */ /* 0x000fe400000001ff */
[----:B------:R-:W-:Y:S01]  /*18b0*/  IMAD.MOV.U32 R24, RZ, RZ, R4 ;  /* 0x000000ffff187224 */ /* 0x000fe200078e0004 */
[----:B0-----:R-:W-:-:S03]  /*18c0*/  MOV R0, R3 ;  /* 0x0000000300007202 */ /* 0x001fc60000000f00 */
[----:B------:R-:W-:Y:S05]  /*18d0*/  RET.REL.NODEC R24 `(_Z7Kernel1PKiS0_PKfPbPfS4_iiPi) ;  /* 0xffffffe418c87950 */ /* 0x000fea0003c3ffff */
.L_x_35:
        /* <DEDUP_REMOVED lines=10> */
.L_x_37:


//--------------------- .text._Z16initializeArraysPbPfS0_ii --------------------------
	.section	.text._Z16initializeArraysPbPfS0_ii,"ax",@progbits
	.align	128
        .global         _Z16initializeArraysPbPfS0_ii
        .type           _Z16initializeArraysPbPfS0_ii,@function
        .size           _Z16initializeArraysPbPfS0_ii,(.L_x_40 - _Z16initializeArraysPbPfS0_ii)
        .other          _Z16initializeArraysPbPfS0_ii,@"STO_CUDA_ENTRY STV_DEFAULT"
_Z16initializeArraysPbPfS0_ii:
.text._Z16initializeArraysPbPfS0_ii:
        /* <DEDUP_REMOVED lines=9> */
[----:B------:R-:W1:Y:S01]  /*0090*/  LDCU.64 UR6, c[0x0][0x380] ;  /* 0x00007000ff0677ac */ /* 0x000e620008000a00 */
[----:B------:R-:W-:Y:S01]  /*00a0*/  MOV R9, 0x7f7fffff ;  /* 0x7f7fffff00097802 */ /* 0x000fe20000000f00 */
[----:B------:R-:W2:Y:S05]  /*00b0*/  LDCU.64 UR4, c[0x0][0x358] ;  /* 0x00006b00ff0477ac */ /* 0x000eaa0008000a00 */
[----:B------:R-:W3:Y:S01]  /*00c0*/  LDC.64 R4, c[0x0][0x390] ;  /* 0x0000e400ff047b82 */ /* 0x000ee20000000a00 */
[----:B-1----:R-:W-:-:S04]  /*00d0*/  IADD3 R10, P0, PT, R7, UR6, RZ ;  /* 0x00000006070a7c10 */ /* 0x002fc8000ff1e0ff */
[C---:B------:R-:W-:Y:S01]  /*00e0*/  LEA.HI.X.SX32 R11, R7.reuse, UR7, 0x1, P0 ;  /* 0x00000007070b7c11 */ /* 0x040fe200080f0eff */
[----:B0-----:R-:W-:-:S04]  /*00f0*/  IMAD.WIDE R2, R7, 0x4, R2 ;  /* 0x0000000407027825 */ /* 0x001fc800078e0202 */
[----:B--2---:R-:W-:Y:S01]  /*0100*/  STG.E.U8 desc[UR4][R10.64], RZ ;  /* 0x000000ff0a007986 */ /* 0x004fe2000c101104 */
[----:B---3--:R-:W-:-:S03]  /*0110*/  IMAD.WIDE R4, R7, 0x4, R4 ;  /* 0x0000000407047825 */ /* 0x008fc600078e0204 */
[----:B------:R-:W-:Y:S04]  /*0120*/  STG.E desc[UR4][R2.64], R9 ;  /* 0x0000000902007986 */ /* 0x000fe8000c101904 */
[----:B------:R-:W-:Y:S01]  /*0130*/  STG.E desc[UR4][R4.64], R9 ;  /* 0x0000000904007986 */ /* 0x000fe2000c101904 */
[----:B------:R-:W-:Y:S05]  /*0140*/  EXIT ;  /* 0x000000000000794d */ /* 0x000fea0003800000 */
.L_x_36:
        /* <DEDUP_REMOVED lines=11> */
.L_x_40:


//--------------------- .nv.shared.reserved.0     --------------------------
	.section	.nv.shared.reserved.0,"aw",@nobits
	.weak		__nv_reservedSMEM_offset_0_alias
	.size		__nv_reservedSMEM_offset_0_alias, 0, 64
	.other		__nv_reservedSMEM_offset_0_alias,@"STO_CUDA_RESERVED_SHARED STV_DEFAULT"
__nv_reservedSMEM_offset_0_alias:
	.zero		0
	.zero		64


//--------------------- .nv.constant0._Z7Kernel2PKiS0_PKfPbPfS4_i --------------------------
	.section	.nv.constant0._Z7Kernel2PKiS0_PKfPbPfS4_i,"a",@progbits
	.sectionflags	@""
	.align	4
.nv.constant0._Z7Kernel2PKiS0_PKfPbPfS4_i:
	.zero		948


//--------------------- .nv.constant0._Z7Kernel1PKiS0_PKfPbPfS4_iiPi --------------------------
	.section	.nv.constant0._Z7Kernel1PKiS0_PKfPbPfS4_iiPi,"a",@progbits
	.sectionflags	@""
	.align	4
.nv.constant0._Z7Kernel1PKiS0_PKfPbPfS4_iiPi:
	.zero		960


//--------------------- .nv.constant0._Z16initializeArraysPbPfS0_ii --------------------------
	.section	.nv.constant0._Z16initializeArraysPbPfS0_ii,"a",@progbits
	.sectionflags	@""
	.align	4
.nv.constant0._Z16initializeArraysPbPfS0_ii:
	.zero		928


//--------------------- SYMBOLS --------------------------

	.type		.nv.reservedSmem.offset0,@object
	.size		.nv.reservedSmem.offset0,0x4
